//
// Generated by NVIDIA NVVM Compiler
//
// Compiler Build ID: CL-36424714
// Cuda compilation tools, release 13.0, V13.0.88
// Based on NVVM 20.0.0
//

.version 9.0
.target sm_100
.address_size 64

.extern .func  (.param .b64 func_retval0) malloc
(
	.param .b64 malloc_param_0
)
;
.func  (.param .b64 func_retval0) __internal_accurate_pow
(
	.param .b64 __internal_accurate_pow_param_0,
	.param .b64 __internal_accurate_pow_param_1
)
;
.global .align 8 .u64 triangles;
.global .align 8 .u64 spheres;
.global .align 8 .u64 lights;
.global .align 8 .u64 ambient_light;
.global .align 8 .u64 num_triangles;
.global .align 8 .u64 num_spheres;
.global .align 8 .u64 num_lights;

.func _Z5tracePdS_iS_(
	.param .b64 _Z5tracePdS_iS__param_0,
	.param .b64 _Z5tracePdS_iS__param_1,
	.param .b32 _Z5tracePdS_iS__param_2,
	.param .b64 _Z5tracePdS_iS__param_3
)
{
	.local .align 8 .b8 	__local_depot0[48];
	.reg .b64 	%SP;
	.reg .b64 	%SPL;
	.reg .pred 	%p<656>;
	.reg .b16 	%rs<28>;
	.reg .b32 	%r<738>;
	.reg .b64 	%rd<44>;
	.reg .b64 	%fd<1469>;

	mov.u64 	%SPL, __local_depot0;
	cvta.local.u64 	%SP, %SPL;
	ld.param.u64 	%rd11, [_Z5tracePdS_iS__param_0];
	ld.param.u64 	%rd12, [_Z5tracePdS_iS__param_1];
	cvta.to.local.u64 	%rd1, %rd11;
	cvta.to.local.u64 	%rd2, %rd12;
	ld.global.u64 	%rd13, [num_triangles];
	ld.u32 	%r1, [%rd13];
	setp.lt.s32 	%p13, %r1, 1;
	mov.pred 	%p652, -1;
	mov.b32 	%r734, 0;
	mov.f64 	%fd1377, 0d408F400000000000;
	mov.f64 	%fd1378, %fd1377;
	mov.f64 	%fd1379, %fd1377;
	@%p13 bra 	$L__BB0_9;
	ld.global.u64 	%rd3, [triangles];
	ld.local.f64 	%fd1, [%rd2+8];
	ld.local.f64 	%fd2, [%rd2+16];
	ld.local.f64 	%fd3, [%rd2];
	mov.f64 	%fd518, 0d4000000000000000;
	{
	.reg .b32 %temp; 
	mov.b64 	{%temp, %r2}, %fd518;
	}
	and.b32  	%r3, %r2, 2146435072;
	setp.eq.s32 	%p14, %r3, 1062207488;
	setp.lt.s32 	%p15, %r2, 0;
	selp.b32 	%r4, 0, 2146435072, %p15;
	and.b32  	%r100, %r2, 2147483647;
	setp.ne.s32 	%p16, %r100, 1071644672;
	and.pred  	%p1, %p14, %p16;
	or.b32  	%r5, %r4, -2147483648;
	ld.local.f64 	%fd4, [%rd1];
	ld.local.f64 	%fd5, [%rd1+8];
	ld.local.f64 	%fd6, [%rd1+16];
	mov.b32 	%r734, 0;
	mov.b16 	%rs20, 0;
	mov.f64 	%fd1377, 0d408F400000000000;
	mov.u32 	%r731, %r734;
$L__BB0_2:
	mul.wide.u32 	%rd14, %r731, 312;
	add.s64 	%rd15, %rd3, %rd14;
	ld.f64 	%fd519, [%rd15+224];
	ld.f64 	%fd520, [%rd15+216];
	ld.f64 	%fd521, [%rd15+208];
	ld.f64 	%fd522, [%rd15+120];
	ld.f64 	%fd523, [%rd15+112];
	ld.f64 	%fd524, [%rd15+104];
	ld.f64 	%fd525, [%rd15+16];
	ld.f64 	%fd526, [%rd15+8];
	ld.f64 	%fd527, [%rd15];
	sub.f64 	%fd25, %fd524, %fd527;
	sub.f64 	%fd26, %fd523, %fd526;
	sub.f64 	%fd27, %fd522, %fd525;
	sub.f64 	%fd28, %fd521, %fd527;
	sub.f64 	%fd29, %fd520, %fd526;
	sub.f64 	%fd30, %fd519, %fd525;
	mul.f64 	%fd528, %fd1, %fd30;
	mul.f64 	%fd529, %fd29, %fd2;
	sub.f64 	%fd530, %fd528, %fd529;
	mul.f64 	%fd531, %fd2, %fd28;
	mul.f64 	%fd532, %fd3, %fd30;
	sub.f64 	%fd533, %fd531, %fd532;
	mul.f64 	%fd534, %fd3, %fd29;
	mul.f64 	%fd535, %fd28, %fd1;
	sub.f64 	%fd536, %fd534, %fd535;
	mul.f64 	%fd537, %fd533, %fd26;
	fma.rn.f64 	%fd538, %fd530, %fd25, %fd537;
	fma.rn.f64 	%fd539, %fd536, %fd27, %fd538;
	rcp.rn.f64 	%fd31, %fd539;
	sub.f64 	%fd32, %fd4, %fd527;
	sub.f64 	%fd33, %fd5, %fd526;
	sub.f64 	%fd34, %fd6, %fd525;
	mul.f64 	%fd540, %fd533, %fd33;
	fma.rn.f64 	%fd541, %fd530, %fd32, %fd540;
	fma.rn.f64 	%fd542, %fd536, %fd34, %fd541;
	mul.f64 	%fd35, %fd31, %fd542;
	setp.lt.f64 	%p18, %fd35, 0d0000000000000000;
	setp.gt.f64 	%p19, %fd35, 0d3FF0000000000000;
	or.pred  	%p20, %p18, %p19;
	mov.pred 	%p653, -1;
	@%p20 bra 	$L__BB0_43;
	mul.f64 	%fd543, %fd33, %fd27;
	mul.f64 	%fd544, %fd26, %fd34;
	sub.f64 	%fd36, %fd543, %fd544;
	mul.f64 	%fd545, %fd34, %fd25;
	mul.f64 	%fd546, %fd32, %fd27;
	sub.f64 	%fd37, %fd545, %fd546;
	mul.f64 	%fd547, %fd32, %fd26;
	mul.f64 	%fd548, %fd25, %fd33;
	sub.f64 	%fd38, %fd547, %fd548;
	mul.f64 	%fd549, %fd37, %fd1;
	fma.rn.f64 	%fd550, %fd36, %fd3, %fd549;
	fma.rn.f64 	%fd551, %fd38, %fd2, %fd550;
	mul.f64 	%fd39, %fd31, %fd551;
	setp.lt.f64 	%p22, %fd39, 0d0000000000000000;
	add.f64 	%fd552, %fd35, %fd39;
	setp.gt.f64 	%p23, %fd552, 0d3FF0000000000000;
	or.pred  	%p24, %p22, %p23;
	@%p24 bra 	$L__BB0_43;
	mul.f64 	%fd553, %fd37, %fd29;
	fma.rn.f64 	%fd554, %fd36, %fd28, %fd553;
	fma.rn.f64 	%fd555, %fd38, %fd30, %fd554;
	mul.f64 	%fd40, %fd31, %fd555;
	setp.le.f64 	%p26, %fd40, 0d0000000000000000;
	@%p26 bra 	$L__BB0_43;
	setp.lt.s32 	%p27, %r2, 0;
	setp.eq.s32 	%p28, %r3, 1062207488;
	fma.rn.f64 	%fd41, %fd40, %fd3, %fd4;
	fma.rn.f64 	%fd42, %fd40, %fd1, %fd5;
	fma.rn.f64 	%fd43, %fd40, %fd2, %fd6;
	sub.f64 	%fd44, %fd1377, %fd4;
	sub.f64 	%fd45, %fd1378, %fd5;
	sub.f64 	%fd46, %fd1379, %fd6;
	sub.f64 	%fd47, %fd41, %fd4;
	sub.f64 	%fd48, %fd42, %fd5;
	sub.f64 	%fd49, %fd43, %fd6;
	{
	.reg .b32 %temp; 
	mov.b64 	{%temp, %r14}, %fd47;
	}
	abs.f64 	%fd50, %fd47;
	{ // callseq 0, 0
	.param .b64 param0;
	st.param.f64 	[param0], %fd50;
	.param .b64 param1;
	st.param.f64 	[param1], 0d4000000000000000;
	.param .b64 retval0;
	call.uni (retval0), 
	__internal_accurate_pow, 
	(
	param0, 
	param1
	);
	ld.param.f64 	%fd556, [retval0];
	} // callseq 0
	setp.lt.s32 	%p30, %r14, 0;
	neg.f64 	%fd558, %fd556;
	selp.f64 	%fd559, %fd558, %fd556, %p28;
	selp.f64 	%fd560, %fd559, %fd556, %p30;
	setp.eq.f64 	%p31, %fd47, 0d0000000000000000;
	selp.b32 	%r101, %r14, 0, %p28;
	or.b32  	%r102, %r101, 2146435072;
	selp.b32 	%r103, %r102, %r101, %p27;
	mov.b32 	%r104, 0;
	mov.b64 	%fd561, {%r104, %r103};
	selp.f64 	%fd1348, %fd561, %fd560, %p31;
	add.f64 	%fd562, %fd47, 0d4000000000000000;
	{
	.reg .b32 %temp; 
	mov.b64 	{%temp, %r105}, %fd562;
	}
	and.b32  	%r106, %r105, 2146435072;
	setp.ne.s32 	%p32, %r106, 2146435072;
	@%p32 bra 	$L__BB0_16;
	setp.num.f64 	%p33, %fd47, %fd47;
	@%p33 bra 	$L__BB0_14;
	mov.f64 	%fd563, 0d4000000000000000;
	add.rn.f64 	%fd1348, %fd47, %fd563;
	bra.uni 	$L__BB0_16;
$L__BB0_8:
	and.b16  	%rs12, %rs20, 255;
	setp.eq.s16 	%p652, %rs12, 0;
$L__BB0_9:
	ld.global.u64 	%rd16, [num_spheres];
	ld.u32 	%r7, [%rd16];
	setp.lt.s32 	%p92, %r7, 1;
	mov.pred 	%p655, -1;
	@%p92 bra 	$L__BB0_101;
	ld.global.u64 	%rd4, [spheres];
	ld.local.f64 	%fd13, [%rd2];
	ld.local.f64 	%fd14, [%rd1];
	ld.local.f64 	%fd15, [%rd2+8];
	ld.local.f64 	%fd16, [%rd1+8];
	ld.local.f64 	%fd17, [%rd2+16];
	ld.local.f64 	%fd18, [%rd1+16];
	mov.f64 	%fd615, 0d4000000000000000;
	{
	.reg .b32 %temp; 
	mov.b64 	{%temp, %r8}, %fd615;
	}
	and.b32  	%r9, %r8, 2146435072;
	setp.eq.s32 	%p93, %r9, 1062207488;
	setp.lt.s32 	%p94, %r8, 0;
	selp.b32 	%r10, 0, 2146435072, %p94;
	and.b32  	%r156, %r8, 2147483647;
	setp.ne.s32 	%p95, %r156, 1071644672;
	and.pred  	%p4, %p93, %p95;
	or.b32  	%r11, %r10, -2147483648;
	mov.b32 	%r733, 0;
	mov.b16 	%rs21, 0;
$L__BB0_11:
	setp.lt.s32 	%p96, %r8, 0;
	setp.eq.s32 	%p97, %r9, 1062207488;
	mul.wide.u32 	%rd17, %r733, 88;
	add.s64 	%rd18, %rd4, %rd17;
	ld.f64 	%fd616, [%rd18];
	ld.f64 	%fd617, [%rd18+8];
	ld.f64 	%fd618, [%rd18+16];
	ld.f64 	%fd95, [%rd18+80];
	sub.f64 	%fd96, %fd14, %fd616;
	sub.f64 	%fd97, %fd16, %fd617;
	mul.f64 	%fd619, %fd15, %fd97;
	fma.rn.f64 	%fd620, %fd13, %fd96, %fd619;
	sub.f64 	%fd98, %fd18, %fd618;
	fma.rn.f64 	%fd621, %fd17, %fd98, %fd620;
	add.f64 	%fd99, %fd621, %fd621;
	{
	.reg .b32 %temp; 
	mov.b64 	{%temp, %r24}, %fd96;
	}
	abs.f64 	%fd100, %fd96;
	{ // callseq 6, 0
	.param .b64 param0;
	st.param.f64 	[param0], %fd100;
	.param .b64 param1;
	st.param.f64 	[param1], 0d4000000000000000;
	.param .b64 retval0;
	call.uni (retval0), 
	__internal_accurate_pow, 
	(
	param0, 
	param1
	);
	ld.param.f64 	%fd622, [retval0];
	} // callseq 6
	setp.lt.s32 	%p99, %r24, 0;
	neg.f64 	%fd624, %fd622;
	selp.f64 	%fd625, %fd624, %fd622, %p97;
	selp.f64 	%fd626, %fd625, %fd622, %p99;
	setp.eq.f64 	%p100, %fd96, 0d0000000000000000;
	selp.b32 	%r157, %r24, 0, %p97;
	or.b32  	%r158, %r157, 2146435072;
	selp.b32 	%r159, %r158, %r157, %p96;
	mov.b32 	%r160, 0;
	mov.b64 	%fd627, {%r160, %r159};
	selp.f64 	%fd1363, %fd627, %fd626, %p100;
	add.f64 	%fd628, %fd96, 0d4000000000000000;
	{
	.reg .b32 %temp; 
	mov.b64 	{%temp, %r161}, %fd628;
	}
	and.b32  	%r162, %r161, 2146435072;
	setp.ne.s32 	%p101, %r162, 2146435072;
	@%p101 bra 	$L__BB0_46;
	setp.num.f64 	%p102, %fd96, %fd96;
	@%p102 bra 	$L__BB0_44;
	mov.f64 	%fd629, 0d4000000000000000;
	add.rn.f64 	%fd1363, %fd96, %fd629;
	bra.uni 	$L__BB0_46;
$L__BB0_14:
	setp.neu.f64 	%p34, %fd50, 0d7FF0000000000000;
	@%p34 bra 	$L__BB0_16;
	setp.lt.s32 	%p35, %r14, 0;
	selp.b32 	%r107, %r5, %r4, %p1;
	selp.b32 	%r108, %r107, %r4, %p35;
	mov.b32 	%r109, 0;
	mov.b64 	%fd1348, {%r109, %r108};
$L__BB0_16:
	setp.lt.s32 	%p36, %r2, 0;
	setp.eq.s32 	%p37, %r3, 1062207488;
	setp.eq.f64 	%p39, %fd47, 0d3FF0000000000000;
	selp.f64 	%fd55, 0d3FF0000000000000, %fd1348, %p39;
	{
	.reg .b32 %temp; 
	mov.b64 	{%temp, %r15}, %fd48;
	}
	abs.f64 	%fd56, %fd48;
	{ // callseq 1, 0
	.param .b64 param0;
	st.param.f64 	[param0], %fd56;
	.param .b64 param1;
	st.param.f64 	[param1], 0d4000000000000000;
	.param .b64 retval0;
	call.uni (retval0), 
	__internal_accurate_pow, 
	(
	param0, 
	param1
	);
	ld.param.f64 	%fd564, [retval0];
	} // callseq 1
	setp.lt.s32 	%p40, %r15, 0;
	neg.f64 	%fd566, %fd564;
	selp.f64 	%fd567, %fd566, %fd564, %p37;
	selp.f64 	%fd568, %fd567, %fd564, %p40;
	setp.eq.f64 	%p41, %fd48, 0d0000000000000000;
	selp.b32 	%r110, %r15, 0, %p37;
	or.b32  	%r111, %r110, 2146435072;
	selp.b32 	%r112, %r111, %r110, %p36;
	mov.b32 	%r113, 0;
	mov.b64 	%fd569, {%r113, %r112};
	selp.f64 	%fd1349, %fd569, %fd568, %p41;
	add.f64 	%fd570, %fd48, 0d4000000000000000;
	{
	.reg .b32 %temp; 
	mov.b64 	{%temp, %r114}, %fd570;
	}
	and.b32  	%r115, %r114, 2146435072;
	setp.ne.s32 	%p42, %r115, 2146435072;
	@%p42 bra 	$L__BB0_21;
	setp.num.f64 	%p43, %fd48, %fd48;
	@%p43 bra 	$L__BB0_19;
	mov.f64 	%fd571, 0d4000000000000000;
	add.rn.f64 	%fd1349, %fd48, %fd571;
	bra.uni 	$L__BB0_21;
$L__BB0_19:
	setp.neu.f64 	%p44, %fd56, 0d7FF0000000000000;
	@%p44 bra 	$L__BB0_21;
	setp.lt.s32 	%p45, %r15, 0;
	selp.b32 	%r116, %r5, %r4, %p1;
	selp.b32 	%r117, %r116, %r4, %p45;
	mov.b32 	%r118, 0;
	mov.b64 	%fd1349, {%r118, %r117};
$L__BB0_21:
	setp.lt.s32 	%p46, %r2, 0;
	setp.eq.s32 	%p47, %r3, 1062207488;
	setp.eq.f64 	%p49, %fd48, 0d3FF0000000000000;
	selp.f64 	%fd572, 0d3FF0000000000000, %fd1349, %p49;
	add.f64 	%fd61, %fd55, %fd572;
	{
	.reg .b32 %temp; 
	mov.b64 	{%temp, %r16}, %fd49;
	}
	abs.f64 	%fd62, %fd49;
	{ // callseq 2, 0
	.param .b64 param0;
	st.param.f64 	[param0], %fd62;
	.param .b64 param1;
	st.param.f64 	[param1], 0d4000000000000000;
	.param .b64 retval0;
	call.uni (retval0), 
	__internal_accurate_pow, 
	(
	param0, 
	param1
	);
	ld.param.f64 	%fd573, [retval0];
	} // callseq 2
	setp.lt.s32 	%p50, %r16, 0;
	neg.f64 	%fd575, %fd573;
	selp.f64 	%fd576, %fd575, %fd573, %p47;
	selp.f64 	%fd577, %fd576, %fd573, %p50;
	setp.eq.f64 	%p51, %fd49, 0d0000000000000000;
	selp.b32 	%r119, %r16, 0, %p47;
	or.b32  	%r120, %r119, 2146435072;
	selp.b32 	%r121, %r120, %r119, %p46;
	mov.b32 	%r122, 0;
	mov.b64 	%fd578, {%r122, %r121};
	selp.f64 	%fd1350, %fd578, %fd577, %p51;
	add.f64 	%fd579, %fd49, 0d4000000000000000;
	{
	.reg .b32 %temp; 
	mov.b64 	{%temp, %r123}, %fd579;
	}
	and.b32  	%r124, %r123, 2146435072;
	setp.ne.s32 	%p52, %r124, 2146435072;
	@%p52 bra 	$L__BB0_26;
	setp.num.f64 	%p53, %fd49, %fd49;
	@%p53 bra 	$L__BB0_24;
	mov.f64 	%fd580, 0d4000000000000000;
	add.rn.f64 	%fd1350, %fd49, %fd580;
	bra.uni 	$L__BB0_26;
$L__BB0_24:
	setp.neu.f64 	%p54, %fd62, 0d7FF0000000000000;
	@%p54 bra 	$L__BB0_26;
	setp.lt.s32 	%p55, %r16, 0;
	selp.b32 	%r125, %r5, %r4, %p1;
	selp.b32 	%r126, %r125, %r4, %p55;
	mov.b32 	%r127, 0;
	mov.b64 	%fd1350, {%r127, %r126};
$L__BB0_26:
	setp.lt.s32 	%p56, %r2, 0;
	setp.eq.s32 	%p57, %r3, 1062207488;
	setp.eq.f64 	%p59, %fd49, 0d3FF0000000000000;
	selp.f64 	%fd581, 0d3FF0000000000000, %fd1350, %p59;
	add.f64 	%fd582, %fd61, %fd581;
	sqrt.rn.f64 	%fd67, %fd582;
	{
	.reg .b32 %temp; 
	mov.b64 	{%temp, %r17}, %fd44;
	}
	abs.f64 	%fd68, %fd44;
	{ // callseq 3, 0
	.param .b64 param0;
	st.param.f64 	[param0], %fd68;
	.param .b64 param1;
	st.param.f64 	[param1], 0d4000000000000000;
	.param .b64 retval0;
	call.uni (retval0), 
	__internal_accurate_pow, 
	(
	param0, 
	param1
	);
	ld.param.f64 	%fd583, [retval0];
	} // callseq 3
	setp.lt.s32 	%p60, %r17, 0;
	neg.f64 	%fd585, %fd583;
	selp.f64 	%fd586, %fd585, %fd583, %p57;
	selp.f64 	%fd587, %fd586, %fd583, %p60;
	setp.eq.f64 	%p61, %fd44, 0d0000000000000000;
	selp.b32 	%r128, %r17, 0, %p57;
	or.b32  	%r129, %r128, 2146435072;
	selp.b32 	%r130, %r129, %r128, %p56;
	mov.b32 	%r131, 0;
	mov.b64 	%fd588, {%r131, %r130};
	selp.f64 	%fd1351, %fd588, %fd587, %p61;
	add.f64 	%fd589, %fd44, 0d4000000000000000;
	{
	.reg .b32 %temp; 
	mov.b64 	{%temp, %r132}, %fd589;
	}
	and.b32  	%r133, %r132, 2146435072;
	setp.ne.s32 	%p62, %r133, 2146435072;
	@%p62 bra 	$L__BB0_31;
	setp.num.f64 	%p63, %fd44, %fd44;
	@%p63 bra 	$L__BB0_29;
	mov.f64 	%fd590, 0d4000000000000000;
	add.rn.f64 	%fd1351, %fd44, %fd590;
	bra.uni 	$L__BB0_31;
$L__BB0_29:
	setp.neu.f64 	%p64, %fd68, 0d7FF0000000000000;
	@%p64 bra 	$L__BB0_31;
	setp.lt.s32 	%p65, %r17, 0;
	selp.b32 	%r134, %r5, %r4, %p1;
	selp.b32 	%r135, %r134, %r4, %p65;
	mov.b32 	%r136, 0;
	mov.b64 	%fd1351, {%r136, %r135};
$L__BB0_31:
	setp.lt.s32 	%p66, %r2, 0;
	setp.eq.s32 	%p67, %r3, 1062207488;
	setp.eq.f64 	%p69, %fd44, 0d3FF0000000000000;
	selp.f64 	%fd73, 0d3FF0000000000000, %fd1351, %p69;
	{
	.reg .b32 %temp; 
	mov.b64 	{%temp, %r18}, %fd45;
	}
	abs.f64 	%fd74, %fd45;
	{ // callseq 4, 0
	.param .b64 param0;
	st.param.f64 	[param0], %fd74;
	.param .b64 param1;
	st.param.f64 	[param1], 0d4000000000000000;
	.param .b64 retval0;
	call.uni (retval0), 
	__internal_accurate_pow, 
	(
	param0, 
	param1
	);
	ld.param.f64 	%fd591, [retval0];
	} // callseq 4
	setp.lt.s32 	%p70, %r18, 0;
	neg.f64 	%fd593, %fd591;
	selp.f64 	%fd594, %fd593, %fd591, %p67;
	selp.f64 	%fd595, %fd594, %fd591, %p70;
	setp.eq.f64 	%p71, %fd45, 0d0000000000000000;
	selp.b32 	%r137, %r18, 0, %p67;
	or.b32  	%r138, %r137, 2146435072;
	selp.b32 	%r139, %r138, %r137, %p66;
	mov.b32 	%r140, 0;
	mov.b64 	%fd596, {%r140, %r139};
	selp.f64 	%fd1352, %fd596, %fd595, %p71;
	add.f64 	%fd597, %fd45, 0d4000000000000000;
	{
	.reg .b32 %temp; 
	mov.b64 	{%temp, %r141}, %fd597;
	}
	and.b32  	%r142, %r141, 2146435072;
	setp.ne.s32 	%p72, %r142, 2146435072;
	@%p72 bra 	$L__BB0_36;
	setp.num.f64 	%p73, %fd45, %fd45;
	@%p73 bra 	$L__BB0_34;
	mov.f64 	%fd598, 0d4000000000000000;
	add.rn.f64 	%fd1352, %fd45, %fd598;
	bra.uni 	$L__BB0_36;
$L__BB0_34:
	setp.neu.f64 	%p74, %fd74, 0d7FF0000000000000;
	@%p74 bra 	$L__BB0_36;
	setp.lt.s32 	%p75, %r18, 0;
	selp.b32 	%r143, %r5, %r4, %p1;
	selp.b32 	%r144, %r143, %r4, %p75;
	mov.b32 	%r145, 0;
	mov.b64 	%fd1352, {%r145, %r144};
$L__BB0_36:
	setp.lt.s32 	%p76, %r2, 0;
	setp.eq.s32 	%p77, %r3, 1062207488;
	setp.eq.f64 	%p79, %fd45, 0d3FF0000000000000;
	selp.f64 	%fd599, 0d3FF0000000000000, %fd1352, %p79;
	add.f64 	%fd79, %fd73, %fd599;
	{
	.reg .b32 %temp; 
	mov.b64 	{%temp, %r19}, %fd46;
	}
	abs.f64 	%fd80, %fd46;
	{ // callseq 5, 0
	.param .b64 param0;
	st.param.f64 	[param0], %fd80;
	.param .b64 param1;
	st.param.f64 	[param1], 0d4000000000000000;
	.param .b64 retval0;
	call.uni (retval0), 
	__internal_accurate_pow, 
	(
	param0, 
	param1
	);
	ld.param.f64 	%fd600, [retval0];
	} // callseq 5
	setp.lt.s32 	%p80, %r19, 0;
	neg.f64 	%fd602, %fd600;
	selp.f64 	%fd603, %fd602, %fd600, %p77;
	selp.f64 	%fd604, %fd603, %fd600, %p80;
	setp.eq.f64 	%p81, %fd46, 0d0000000000000000;
	selp.b32 	%r146, %r19, 0, %p77;
	or.b32  	%r147, %r146, 2146435072;
	selp.b32 	%r148, %r147, %r146, %p76;
	mov.b32 	%r149, 0;
	mov.b64 	%fd605, {%r149, %r148};
	selp.f64 	%fd1353, %fd605, %fd604, %p81;
	add.f64 	%fd606, %fd46, 0d4000000000000000;
	{
	.reg .b32 %temp; 
	mov.b64 	{%temp, %r150}, %fd606;
	}
	and.b32  	%r151, %r150, 2146435072;
	setp.ne.s32 	%p82, %r151, 2146435072;
	@%p82 bra 	$L__BB0_41;
	setp.num.f64 	%p83, %fd46, %fd46;
	@%p83 bra 	$L__BB0_39;
	mov.f64 	%fd607, 0d4000000000000000;
	add.rn.f64 	%fd1353, %fd46, %fd607;
	bra.uni 	$L__BB0_41;
$L__BB0_39:
	setp.neu.f64 	%p84, %fd80, 0d7FF0000000000000;
	@%p84 bra 	$L__BB0_41;
	setp.lt.s32 	%p85, %r19, 0;
	selp.b32 	%r152, %r5, %r4, %p1;
	selp.b32 	%r153, %r152, %r4, %p85;
	mov.b32 	%r154, 0;
	mov.b64 	%fd1353, {%r154, %r153};
$L__BB0_41:
	setp.eq.f64 	%p87, %fd46, 0d3FF0000000000000;
	selp.f64 	%fd608, 0d3FF0000000000000, %fd1353, %p87;
	add.f64 	%fd609, %fd79, %fd608;
	sqrt.rn.f64 	%fd610, %fd609;
	max.f64 	%fd611, %fd610, 0d3F50624DD2F1A9FC;
	max.f64 	%fd612, %fd67, 0d3F50624DD2F1A9FC;
	setp.geu.f64 	%p88, %fd612, %fd611;
	@%p88 bra 	$L__BB0_43;
	mov.f64 	%fd613, 0d3FF0000000000000;
	sub.f64 	%fd614, %fd613, %fd35;
	sub.f64 	%fd1359, %fd614, %fd39;
	mov.pred 	%p653, 0;
	mov.f64 	%fd1377, %fd41;
	mov.f64 	%fd1378, %fd42;
	mov.f64 	%fd1379, %fd43;
	mov.f64 	%fd1357, %fd35;
	mov.f64 	%fd1358, %fd39;
$L__BB0_43:
	selp.b32 	%r734, %r734, %r731, %p653;
	selp.b16 	%rs20, %rs20, 1, %p653;
	add.s32 	%r731, %r731, 1;
	setp.eq.s32 	%p90, %r731, %r1;
	@%p90 bra 	$L__BB0_8;
	bra.uni 	$L__BB0_2;
$L__BB0_44:
	setp.neu.f64 	%p103, %fd100, 0d7FF0000000000000;
	@%p103 bra 	$L__BB0_46;
	setp.lt.s32 	%p104, %r24, 0;
	selp.b32 	%r163, %r11, %r10, %p4;
	selp.b32 	%r164, %r163, %r10, %p104;
	mov.b32 	%r165, 0;
	mov.b64 	%fd1363, {%r165, %r164};
$L__BB0_46:
	setp.lt.s32 	%p105, %r8, 0;
	setp.eq.s32 	%p106, %r9, 1062207488;
	setp.eq.f64 	%p108, %fd96, 0d3FF0000000000000;
	selp.f64 	%fd105, 0d3FF0000000000000, %fd1363, %p108;
	{
	.reg .b32 %temp; 
	mov.b64 	{%temp, %r25}, %fd97;
	}
	abs.f64 	%fd106, %fd97;
	{ // callseq 7, 0
	.param .b64 param0;
	st.param.f64 	[param0], %fd106;
	.param .b64 param1;
	st.param.f64 	[param1], 0d4000000000000000;
	.param .b64 retval0;
	call.uni (retval0), 
	__internal_accurate_pow, 
	(
	param0, 
	param1
	);
	ld.param.f64 	%fd630, [retval0];
	} // callseq 7
	setp.lt.s32 	%p109, %r25, 0;
	neg.f64 	%fd632, %fd630;
	selp.f64 	%fd633, %fd632, %fd630, %p106;
	selp.f64 	%fd634, %fd633, %fd630, %p109;
	setp.eq.f64 	%p110, %fd97, 0d0000000000000000;
	selp.b32 	%r166, %r25, 0, %p106;
	or.b32  	%r167, %r166, 2146435072;
	selp.b32 	%r168, %r167, %r166, %p105;
	mov.b32 	%r169, 0;
	mov.b64 	%fd635, {%r169, %r168};
	selp.f64 	%fd1364, %fd635, %fd634, %p110;
	add.f64 	%fd636, %fd97, 0d4000000000000000;
	{
	.reg .b32 %temp; 
	mov.b64 	{%temp, %r170}, %fd636;
	}
	and.b32  	%r171, %r170, 2146435072;
	setp.ne.s32 	%p111, %r171, 2146435072;
	@%p111 bra 	$L__BB0_51;
	setp.num.f64 	%p112, %fd97, %fd97;
	@%p112 bra 	$L__BB0_49;
	mov.f64 	%fd637, 0d4000000000000000;
	add.rn.f64 	%fd1364, %fd97, %fd637;
	bra.uni 	$L__BB0_51;
$L__BB0_49:
	setp.neu.f64 	%p113, %fd106, 0d7FF0000000000000;
	@%p113 bra 	$L__BB0_51;
	setp.lt.s32 	%p114, %r25, 0;
	selp.b32 	%r172, %r11, %r10, %p4;
	selp.b32 	%r173, %r172, %r10, %p114;
	mov.b32 	%r174, 0;
	mov.b64 	%fd1364, {%r174, %r173};
$L__BB0_51:
	setp.lt.s32 	%p115, %r8, 0;
	setp.eq.s32 	%p116, %r9, 1062207488;
	setp.eq.f64 	%p118, %fd97, 0d3FF0000000000000;
	selp.f64 	%fd638, 0d3FF0000000000000, %fd1364, %p118;
	add.f64 	%fd111, %fd105, %fd638;
	{
	.reg .b32 %temp; 
	mov.b64 	{%temp, %r26}, %fd98;
	}
	abs.f64 	%fd112, %fd98;
	{ // callseq 8, 0
	.param .b64 param0;
	st.param.f64 	[param0], %fd112;
	.param .b64 param1;
	st.param.f64 	[param1], 0d4000000000000000;
	.param .b64 retval0;
	call.uni (retval0), 
	__internal_accurate_pow, 
	(
	param0, 
	param1
	);
	ld.param.f64 	%fd639, [retval0];
	} // callseq 8
	setp.lt.s32 	%p119, %r26, 0;
	neg.f64 	%fd641, %fd639;
	selp.f64 	%fd642, %fd641, %fd639, %p116;
	selp.f64 	%fd643, %fd642, %fd639, %p119;
	setp.eq.f64 	%p120, %fd98, 0d0000000000000000;
	selp.b32 	%r175, %r26, 0, %p116;
	or.b32  	%r176, %r175, 2146435072;
	selp.b32 	%r177, %r176, %r175, %p115;
	mov.b32 	%r178, 0;
	mov.b64 	%fd644, {%r178, %r177};
	selp.f64 	%fd1365, %fd644, %fd643, %p120;
	add.f64 	%fd645, %fd98, 0d4000000000000000;
	{
	.reg .b32 %temp; 
	mov.b64 	{%temp, %r179}, %fd645;
	}
	and.b32  	%r180, %r179, 2146435072;
	setp.ne.s32 	%p121, %r180, 2146435072;
	@%p121 bra 	$L__BB0_56;
	setp.num.f64 	%p122, %fd98, %fd98;
	@%p122 bra 	$L__BB0_54;
	mov.f64 	%fd646, 0d4000000000000000;
	add.rn.f64 	%fd1365, %fd98, %fd646;
	bra.uni 	$L__BB0_56;
$L__BB0_54:
	setp.neu.f64 	%p123, %fd112, 0d7FF0000000000000;
	@%p123 bra 	$L__BB0_56;
	setp.lt.s32 	%p124, %r26, 0;
	selp.b32 	%r181, %r11, %r10, %p4;
	selp.b32 	%r182, %r181, %r10, %p124;
	mov.b32 	%r183, 0;
	mov.b64 	%fd1365, {%r183, %r182};
$L__BB0_56:
	setp.lt.s32 	%p125, %r8, 0;
	setp.eq.s32 	%p126, %r9, 1062207488;
	setp.eq.f64 	%p128, %fd98, 0d3FF0000000000000;
	selp.f64 	%fd647, 0d3FF0000000000000, %fd1365, %p128;
	add.f64 	%fd117, %fd111, %fd647;
	{
	.reg .b32 %temp; 
	mov.b64 	{%temp, %r27}, %fd95;
	}
	abs.f64 	%fd118, %fd95;
	{ // callseq 9, 0
	.param .b64 param0;
	st.param.f64 	[param0], %fd118;
	.param .b64 param1;
	st.param.f64 	[param1], 0d4000000000000000;
	.param .b64 retval0;
	call.uni (retval0), 
	__internal_accurate_pow, 
	(
	param0, 
	param1
	);
	ld.param.f64 	%fd648, [retval0];
	} // callseq 9
	setp.lt.s32 	%p129, %r27, 0;
	neg.f64 	%fd650, %fd648;
	selp.f64 	%fd651, %fd650, %fd648, %p126;
	selp.f64 	%fd652, %fd651, %fd648, %p129;
	setp.eq.f64 	%p130, %fd95, 0d0000000000000000;
	selp.b32 	%r184, %r27, 0, %p126;
	or.b32  	%r185, %r184, 2146435072;
	selp.b32 	%r186, %r185, %r184, %p125;
	mov.b32 	%r187, 0;
	mov.b64 	%fd653, {%r187, %r186};
	selp.f64 	%fd1366, %fd653, %fd652, %p130;
	add.f64 	%fd654, %fd95, 0d4000000000000000;
	{
	.reg .b32 %temp; 
	mov.b64 	{%temp, %r188}, %fd654;
	}
	and.b32  	%r189, %r188, 2146435072;
	setp.ne.s32 	%p131, %r189, 2146435072;
	@%p131 bra 	$L__BB0_61;
	setp.num.f64 	%p132, %fd95, %fd95;
	@%p132 bra 	$L__BB0_59;
	mov.f64 	%fd655, 0d4000000000000000;
	add.rn.f64 	%fd1366, %fd95, %fd655;
	bra.uni 	$L__BB0_61;
$L__BB0_59:
	setp.neu.f64 	%p133, %fd118, 0d7FF0000000000000;
	@%p133 bra 	$L__BB0_61;
	setp.lt.s32 	%p134, %r27, 0;
	selp.b32 	%r190, %r11, %r10, %p4;
	selp.b32 	%r191, %r190, %r10, %p134;
	mov.b32 	%r192, 0;
	mov.b64 	%fd1366, {%r192, %r191};
$L__BB0_61:
	setp.lt.s32 	%p135, %r8, 0;
	setp.eq.s32 	%p136, %r9, 1062207488;
	setp.eq.f64 	%p138, %fd95, 0d3FF0000000000000;
	selp.f64 	%fd656, 0d3FF0000000000000, %fd1366, %p138;
	sub.f64 	%fd123, %fd117, %fd656;
	{
	.reg .b32 %temp; 
	mov.b64 	{%temp, %r28}, %fd99;
	}
	abs.f64 	%fd124, %fd99;
	{ // callseq 10, 0
	.param .b64 param0;
	st.param.f64 	[param0], %fd124;
	.param .b64 param1;
	st.param.f64 	[param1], 0d4000000000000000;
	.param .b64 retval0;
	call.uni (retval0), 
	__internal_accurate_pow, 
	(
	param0, 
	param1
	);
	ld.param.f64 	%fd657, [retval0];
	} // callseq 10
	setp.lt.s32 	%p139, %r28, 0;
	neg.f64 	%fd659, %fd657;
	selp.f64 	%fd660, %fd659, %fd657, %p136;
	selp.f64 	%fd661, %fd660, %fd657, %p139;
	setp.eq.f64 	%p140, %fd99, 0d0000000000000000;
	selp.b32 	%r193, %r28, 0, %p136;
	or.b32  	%r194, %r193, 2146435072;
	selp.b32 	%r195, %r194, %r193, %p135;
	mov.b32 	%r196, 0;
	mov.b64 	%fd662, {%r196, %r195};
	selp.f64 	%fd1367, %fd662, %fd661, %p140;
	add.f64 	%fd663, %fd99, 0d4000000000000000;
	{
	.reg .b32 %temp; 
	mov.b64 	{%temp, %r197}, %fd663;
	}
	and.b32  	%r198, %r197, 2146435072;
	setp.ne.s32 	%p141, %r198, 2146435072;
	@%p141 bra 	$L__BB0_66;
	setp.num.f64 	%p142, %fd99, %fd99;
	@%p142 bra 	$L__BB0_64;
	mov.f64 	%fd664, 0d4000000000000000;
	add.rn.f64 	%fd1367, %fd99, %fd664;
	bra.uni 	$L__BB0_66;
$L__BB0_64:
	setp.neu.f64 	%p143, %fd124, 0d7FF0000000000000;
	@%p143 bra 	$L__BB0_66;
	setp.lt.s32 	%p144, %r28, 0;
	selp.b32 	%r199, %r11, %r10, %p4;
	selp.b32 	%r200, %r199, %r10, %p144;
	mov.b32 	%r201, 0;
	mov.b64 	%fd1367, {%r201, %r200};
$L__BB0_66:
	setp.eq.f64 	%p146, %fd99, 0d3FF0000000000000;
	selp.f64 	%fd665, 0d3FF0000000000000, %fd1367, %p146;
	fma.rn.f64 	%fd666, %fd123, 0dC010000000000000, %fd665;
	sqrt.rn.f64 	%fd667, %fd666;
	sub.f64 	%fd668, %fd667, %fd99;
	mul.f64 	%fd669, %fd668, 0d3FE0000000000000;
	neg.f64 	%fd670, %fd99;
	sub.f64 	%fd671, %fd670, %fd667;
	mul.f64 	%fd672, %fd671, 0d3FE0000000000000;
	min.f64 	%fd129, %fd669, %fd672;
	setp.leu.f64 	%p147, %fd129, 0d0000000000000000;
	mov.pred 	%p654, -1;
	@%p147 bra 	$L__BB0_99;
	setp.lt.s32 	%p148, %r8, 0;
	setp.eq.s32 	%p149, %r9, 1062207488;
	fma.rn.f64 	%fd130, %fd129, %fd13, %fd14;
	fma.rn.f64 	%fd131, %fd129, %fd15, %fd16;
	fma.rn.f64 	%fd132, %fd129, %fd17, %fd18;
	sub.f64 	%fd133, %fd1377, %fd14;
	sub.f64 	%fd134, %fd1378, %fd16;
	sub.f64 	%fd135, %fd1379, %fd18;
	sub.f64 	%fd136, %fd130, %fd14;
	sub.f64 	%fd137, %fd131, %fd16;
	sub.f64 	%fd138, %fd132, %fd18;
	{
	.reg .b32 %temp; 
	mov.b64 	{%temp, %r29}, %fd136;
	}
	abs.f64 	%fd139, %fd136;
	{ // callseq 11, 0
	.param .b64 param0;
	st.param.f64 	[param0], %fd139;
	.param .b64 param1;
	st.param.f64 	[param1], 0d4000000000000000;
	.param .b64 retval0;
	call.uni (retval0), 
	__internal_accurate_pow, 
	(
	param0, 
	param1
	);
	ld.param.f64 	%fd673, [retval0];
	} // callseq 11
	setp.lt.s32 	%p151, %r29, 0;
	neg.f64 	%fd675, %fd673;
	selp.f64 	%fd676, %fd675, %fd673, %p149;
	selp.f64 	%fd677, %fd676, %fd673, %p151;
	setp.eq.f64 	%p152, %fd136, 0d0000000000000000;
	selp.b32 	%r202, %r29, 0, %p149;
	or.b32  	%r203, %r202, 2146435072;
	selp.b32 	%r204, %r203, %r202, %p148;
	mov.b32 	%r205, 0;
	mov.b64 	%fd678, {%r205, %r204};
	selp.f64 	%fd1368, %fd678, %fd677, %p152;
	add.f64 	%fd679, %fd136, 0d4000000000000000;
	{
	.reg .b32 %temp; 
	mov.b64 	{%temp, %r206}, %fd679;
	}
	and.b32  	%r207, %r206, 2146435072;
	setp.ne.s32 	%p153, %r207, 2146435072;
	@%p153 bra 	$L__BB0_72;
	setp.num.f64 	%p154, %fd136, %fd136;
	@%p154 bra 	$L__BB0_70;
	mov.f64 	%fd680, 0d4000000000000000;
	add.rn.f64 	%fd1368, %fd136, %fd680;
	bra.uni 	$L__BB0_72;
$L__BB0_70:
	setp.neu.f64 	%p155, %fd139, 0d7FF0000000000000;
	@%p155 bra 	$L__BB0_72;
	setp.lt.s32 	%p156, %r29, 0;
	selp.b32 	%r208, %r11, %r10, %p4;
	selp.b32 	%r209, %r208, %r10, %p156;
	mov.b32 	%r210, 0;
	mov.b64 	%fd1368, {%r210, %r209};
$L__BB0_72:
	setp.lt.s32 	%p157, %r8, 0;
	setp.eq.s32 	%p158, %r9, 1062207488;
	setp.eq.f64 	%p160, %fd136, 0d3FF0000000000000;
	selp.f64 	%fd144, 0d3FF0000000000000, %fd1368, %p160;
	{
	.reg .b32 %temp; 
	mov.b64 	{%temp, %r30}, %fd137;
	}
	abs.f64 	%fd145, %fd137;
	{ // callseq 12, 0
	.param .b64 param0;
	st.param.f64 	[param0], %fd145;
	.param .b64 param1;
	st.param.f64 	[param1], 0d4000000000000000;
	.param .b64 retval0;
	call.uni (retval0), 
	__internal_accurate_pow, 
	(
	param0, 
	param1
	);
	ld.param.f64 	%fd681, [retval0];
	} // callseq 12
	setp.lt.s32 	%p161, %r30, 0;
	neg.f64 	%fd683, %fd681;
	selp.f64 	%fd684, %fd683, %fd681, %p158;
	selp.f64 	%fd685, %fd684, %fd681, %p161;
	setp.eq.f64 	%p162, %fd137, 0d0000000000000000;
	selp.b32 	%r211, %r30, 0, %p158;
	or.b32  	%r212, %r211, 2146435072;
	selp.b32 	%r213, %r212, %r211, %p157;
	mov.b32 	%r214, 0;
	mov.b64 	%fd686, {%r214, %r213};
	selp.f64 	%fd1369, %fd686, %fd685, %p162;
	add.f64 	%fd687, %fd137, 0d4000000000000000;
	{
	.reg .b32 %temp; 
	mov.b64 	{%temp, %r215}, %fd687;
	}
	and.b32  	%r216, %r215, 2146435072;
	setp.ne.s32 	%p163, %r216, 2146435072;
	@%p163 bra 	$L__BB0_77;
	setp.num.f64 	%p164, %fd137, %fd137;
	@%p164 bra 	$L__BB0_75;
	mov.f64 	%fd688, 0d4000000000000000;
	add.rn.f64 	%fd1369, %fd137, %fd688;
	bra.uni 	$L__BB0_77;
$L__BB0_75:
	setp.neu.f64 	%p165, %fd145, 0d7FF0000000000000;
	@%p165 bra 	$L__BB0_77;
	setp.lt.s32 	%p166, %r30, 0;
	selp.b32 	%r217, %r11, %r10, %p4;
	selp.b32 	%r218, %r217, %r10, %p166;
	mov.b32 	%r219, 0;
	mov.b64 	%fd1369, {%r219, %r218};
$L__BB0_77:
	setp.lt.s32 	%p167, %r8, 0;
	setp.eq.s32 	%p168, %r9, 1062207488;
	setp.eq.f64 	%p170, %fd137, 0d3FF0000000000000;
	selp.f64 	%fd689, 0d3FF0000000000000, %fd1369, %p170;
	add.f64 	%fd150, %fd144, %fd689;
	{
	.reg .b32 %temp; 
	mov.b64 	{%temp, %r31}, %fd138;
	}
	abs.f64 	%fd151, %fd138;
	{ // callseq 13, 0
	.param .b64 param0;
	st.param.f64 	[param0], %fd151;
	.param .b64 param1;
	st.param.f64 	[param1], 0d4000000000000000;
	.param .b64 retval0;
	call.uni (retval0), 
	__internal_accurate_pow, 
	(
	param0, 
	param1
	);
	ld.param.f64 	%fd690, [retval0];
	} // callseq 13
	setp.lt.s32 	%p171, %r31, 0;
	neg.f64 	%fd692, %fd690;
	selp.f64 	%fd693, %fd692, %fd690, %p168;
	selp.f64 	%fd694, %fd693, %fd690, %p171;
	setp.eq.f64 	%p172, %fd138, 0d0000000000000000;
	selp.b32 	%r220, %r31, 0, %p168;
	or.b32  	%r221, %r220, 2146435072;
	selp.b32 	%r222, %r221, %r220, %p167;
	mov.b32 	%r223, 0;
	mov.b64 	%fd695, {%r223, %r222};
	selp.f64 	%fd1370, %fd695, %fd694, %p172;
	add.f64 	%fd696, %fd138, 0d4000000000000000;
	{
	.reg .b32 %temp; 
	mov.b64 	{%temp, %r224}, %fd696;
	}
	and.b32  	%r225, %r224, 2146435072;
	setp.ne.s32 	%p173, %r225, 2146435072;
	@%p173 bra 	$L__BB0_82;
	setp.num.f64 	%p174, %fd138, %fd138;
	@%p174 bra 	$L__BB0_80;
	mov.f64 	%fd697, 0d4000000000000000;
	add.rn.f64 	%fd1370, %fd138, %fd697;
	bra.uni 	$L__BB0_82;
$L__BB0_80:
	setp.neu.f64 	%p175, %fd151, 0d7FF0000000000000;
	@%p175 bra 	$L__BB0_82;
	setp.lt.s32 	%p176, %r31, 0;
	selp.b32 	%r226, %r11, %r10, %p4;
	selp.b32 	%r227, %r226, %r10, %p176;
	mov.b32 	%r228, 0;
	mov.b64 	%fd1370, {%r228, %r227};
$L__BB0_82:
	setp.lt.s32 	%p177, %r8, 0;
	setp.eq.s32 	%p178, %r9, 1062207488;
	setp.eq.f64 	%p180, %fd138, 0d3FF0000000000000;
	selp.f64 	%fd698, 0d3FF0000000000000, %fd1370, %p180;
	add.f64 	%fd699, %fd150, %fd698;
	sqrt.rn.f64 	%fd156, %fd699;
	{
	.reg .b32 %temp; 
	mov.b64 	{%temp, %r32}, %fd133;
	}
	abs.f64 	%fd157, %fd133;
	{ // callseq 14, 0
	.param .b64 param0;
	st.param.f64 	[param0], %fd157;
	.param .b64 param1;
	st.param.f64 	[param1], 0d4000000000000000;
	.param .b64 retval0;
	call.uni (retval0), 
	__internal_accurate_pow, 
	(
	param0, 
	param1
	);
	ld.param.f64 	%fd700, [retval0];
	} // callseq 14
	setp.lt.s32 	%p181, %r32, 0;
	neg.f64 	%fd702, %fd700;
	selp.f64 	%fd703, %fd702, %fd700, %p178;
	selp.f64 	%fd704, %fd703, %fd700, %p181;
	setp.eq.f64 	%p182, %fd133, 0d0000000000000000;
	selp.b32 	%r229, %r32, 0, %p178;
	or.b32  	%r230, %r229, 2146435072;
	selp.b32 	%r231, %r230, %r229, %p177;
	mov.b32 	%r232, 0;
	mov.b64 	%fd705, {%r232, %r231};
	selp.f64 	%fd1371, %fd705, %fd704, %p182;
	add.f64 	%fd706, %fd133, 0d4000000000000000;
	{
	.reg .b32 %temp; 
	mov.b64 	{%temp, %r233}, %fd706;
	}
	and.b32  	%r234, %r233, 2146435072;
	setp.ne.s32 	%p183, %r234, 2146435072;
	@%p183 bra 	$L__BB0_87;
	setp.num.f64 	%p184, %fd133, %fd133;
	@%p184 bra 	$L__BB0_85;
	mov.f64 	%fd707, 0d4000000000000000;
	add.rn.f64 	%fd1371, %fd133, %fd707;
	bra.uni 	$L__BB0_87;
$L__BB0_85:
	setp.neu.f64 	%p185, %fd157, 0d7FF0000000000000;
	@%p185 bra 	$L__BB0_87;
	setp.lt.s32 	%p186, %r32, 0;
	selp.b32 	%r235, %r11, %r10, %p4;
	selp.b32 	%r236, %r235, %r10, %p186;
	mov.b32 	%r237, 0;
	mov.b64 	%fd1371, {%r237, %r236};
$L__BB0_87:
	setp.lt.s32 	%p187, %r8, 0;
	setp.eq.s32 	%p188, %r9, 1062207488;
	setp.eq.f64 	%p190, %fd133, 0d3FF0000000000000;
	selp.f64 	%fd162, 0d3FF0000000000000, %fd1371, %p190;
	{
	.reg .b32 %temp; 
	mov.b64 	{%temp, %r33}, %fd134;
	}
	abs.f64 	%fd163, %fd134;
	{ // callseq 15, 0
	.param .b64 param0;
	st.param.f64 	[param0], %fd163;
	.param .b64 param1;
	st.param.f64 	[param1], 0d4000000000000000;
	.param .b64 retval0;
	call.uni (retval0), 
	__internal_accurate_pow, 
	(
	param0, 
	param1
	);
	ld.param.f64 	%fd708, [retval0];
	} // callseq 15
	setp.lt.s32 	%p191, %r33, 0;
	neg.f64 	%fd710, %fd708;
	selp.f64 	%fd711, %fd710, %fd708, %p188;
	selp.f64 	%fd712, %fd711, %fd708, %p191;
	setp.eq.f64 	%p192, %fd134, 0d0000000000000000;
	selp.b32 	%r238, %r33, 0, %p188;
	or.b32  	%r239, %r238, 2146435072;
	selp.b32 	%r240, %r239, %r238, %p187;
	mov.b32 	%r241, 0;
	mov.b64 	%fd713, {%r241, %r240};
	selp.f64 	%fd1372, %fd713, %fd712, %p192;
	add.f64 	%fd714, %fd134, 0d4000000000000000;
	{
	.reg .b32 %temp; 
	mov.b64 	{%temp, %r242}, %fd714;
	}
	and.b32  	%r243, %r242, 2146435072;
	setp.ne.s32 	%p193, %r243, 2146435072;
	@%p193 bra 	$L__BB0_92;
	setp.num.f64 	%p194, %fd134, %fd134;
	@%p194 bra 	$L__BB0_90;
	mov.f64 	%fd715, 0d4000000000000000;
	add.rn.f64 	%fd1372, %fd134, %fd715;
	bra.uni 	$L__BB0_92;
$L__BB0_90:
	setp.neu.f64 	%p195, %fd163, 0d7FF0000000000000;
	@%p195 bra 	$L__BB0_92;
	setp.lt.s32 	%p196, %r33, 0;
	selp.b32 	%r244, %r11, %r10, %p4;
	selp.b32 	%r245, %r244, %r10, %p196;
	mov.b32 	%r246, 0;
	mov.b64 	%fd1372, {%r246, %r245};
$L__BB0_92:
	setp.lt.s32 	%p197, %r8, 0;
	setp.eq.s32 	%p198, %r9, 1062207488;
	setp.eq.f64 	%p200, %fd134, 0d3FF0000000000000;
	selp.f64 	%fd716, 0d3FF0000000000000, %fd1372, %p200;
	add.f64 	%fd168, %fd162, %fd716;
	{
	.reg .b32 %temp; 
	mov.b64 	{%temp, %r34}, %fd135;
	}
	abs.f64 	%fd169, %fd135;
	{ // callseq 16, 0
	.param .b64 param0;
	st.param.f64 	[param0], %fd169;
	.param .b64 param1;
	st.param.f64 	[param1], 0d4000000000000000;
	.param .b64 retval0;
	call.uni (retval0), 
	__internal_accurate_pow, 
	(
	param0, 
	param1
	);
	ld.param.f64 	%fd717, [retval0];
	} // callseq 16
	setp.lt.s32 	%p201, %r34, 0;
	neg.f64 	%fd719, %fd717;
	selp.f64 	%fd720, %fd719, %fd717, %p198;
	selp.f64 	%fd721, %fd720, %fd717, %p201;
	setp.eq.f64 	%p202, %fd135, 0d0000000000000000;
	selp.b32 	%r247, %r34, 0, %p198;
	or.b32  	%r248, %r247, 2146435072;
	selp.b32 	%r249, %r248, %r247, %p197;
	mov.b32 	%r250, 0;
	mov.b64 	%fd722, {%r250, %r249};
	selp.f64 	%fd1373, %fd722, %fd721, %p202;
	add.f64 	%fd723, %fd135, 0d4000000000000000;
	{
	.reg .b32 %temp; 
	mov.b64 	{%temp, %r251}, %fd723;
	}
	and.b32  	%r252, %r251, 2146435072;
	setp.ne.s32 	%p203, %r252, 2146435072;
	@%p203 bra 	$L__BB0_97;
	setp.num.f64 	%p204, %fd135, %fd135;
	@%p204 bra 	$L__BB0_95;
	mov.f64 	%fd724, 0d4000000000000000;
	add.rn.f64 	%fd1373, %fd135, %fd724;
	bra.uni 	$L__BB0_97;
$L__BB0_95:
	setp.neu.f64 	%p205, %fd169, 0d7FF0000000000000;
	@%p205 bra 	$L__BB0_97;
	setp.lt.s32 	%p206, %r34, 0;
	selp.b32 	%r253, %r11, %r10, %p4;
	selp.b32 	%r254, %r253, %r10, %p206;
	mov.b32 	%r255, 0;
	mov.b64 	%fd1373, {%r255, %r254};
$L__BB0_97:
	setp.eq.f64 	%p208, %fd135, 0d3FF0000000000000;
	selp.f64 	%fd725, 0d3FF0000000000000, %fd1373, %p208;
	add.f64 	%fd726, %fd168, %fd725;
	sqrt.rn.f64 	%fd727, %fd726;
	max.f64 	%fd728, %fd727, 0d3F50624DD2F1A9FC;
	max.f64 	%fd729, %fd156, 0d3F50624DD2F1A9FC;
	setp.geu.f64 	%p209, %fd729, %fd728;
	@%p209 bra 	$L__BB0_99;
	mov.pred 	%p654, 0;
	mov.f64 	%fd1377, %fd130;
	mov.f64 	%fd1378, %fd131;
	mov.f64 	%fd1379, %fd132;
$L__BB0_99:
	selp.b32 	%r734, %r734, %r733, %p654;
	selp.b16 	%rs21, %rs21, 1, %p654;
	add.s32 	%r733, %r733, 1;
	setp.ne.s32 	%p211, %r733, %r7;
	@%p211 bra 	$L__BB0_11;
	and.b16  	%rs14, %rs21, 255;
	setp.eq.s16 	%p655, %rs14, 0;
$L__BB0_101:
	ld.param.u32 	%r727, [_Z5tracePdS_iS__param_2];
	and.pred  	%p212, %p652, %p655;
	not.pred 	%p213, %p212;
	setp.lt.s32 	%p214, %r727, 3;
	and.pred  	%p215, %p213, %p214;
	@%p215 bra 	$L__BB0_103;
	ld.param.u64 	%rd41, [_Z5tracePdS_iS__param_3];
	mov.b64 	%rd19, 4607182418800017408;
	st.u64 	[%rd41], %rd19;
	st.u64 	[%rd41+8], %rd19;
	st.u64 	[%rd41+16], %rd19;
$L__BB0_103:
	ld.global.u64 	%rd20, [ambient_light];
	ld.f64 	%fd1448, [%rd20];
	ld.f64 	%fd1449, [%rd20+8];
	ld.f64 	%fd1450, [%rd20+16];
	ld.global.u64 	%rd21, [num_lights];
	ld.u32 	%r38, [%rd21];
	setp.lt.s32 	%p216, %r38, 1;
	@%p216 bra 	$L__BB0_274;
	mov.f64 	%fd732, 0d4000000000000000;
	{
	.reg .b32 %temp; 
	mov.b64 	{%temp, %r39}, %fd732;
	}
	and.b32  	%r257, %r39, 2146435072;
	setp.eq.s32 	%p217, %r257, 1062207488;
	setp.lt.s32 	%p219, %r39, 0;
	selp.b32 	%r258, 0, 2146435072, %p219;
	and.b32  	%r259, %r39, 2147483647;
	setp.ne.s32 	%p220, %r259, 1071644672;
	and.pred  	%p221, %p217, %p220;
	or.b32  	%r260, %r258, -2147483648;
	ld.global.u64 	%rd5, [lights];
	ld.local.f64 	%fd733, [%rd1];
	ld.local.f64 	%fd734, [%rd1+8];
	ld.local.f64 	%fd735, [%rd1+16];
	sub.f64 	%fd183, %fd733, %fd1377;
	sub.f64 	%fd184, %fd734, %fd1378;
	sub.f64 	%fd185, %fd735, %fd1379;
	ld.global.u64 	%rd6, [spheres];
	ld.global.u64 	%rd7, [triangles];
	ld.global.u64 	%rd22, [num_spheres];
	ld.u32 	%r40, [%rd22];
	ld.global.u64 	%rd23, [num_triangles];
	ld.u32 	%r41, [%rd23];
	{
	.reg .b32 %temp; 
	mov.b64 	{%temp, %r261}, %fd183;
	}
	abs.f64 	%fd186, %fd183;
	{ // callseq 17, 0
	.param .b64 param0;
	st.param.f64 	[param0], %fd186;
	.param .b64 param1;
	st.param.f64 	[param1], 0d4000000000000000;
	.param .b64 retval0;
	call.uni (retval0), 
	__internal_accurate_pow, 
	(
	param0, 
	param1
	);
	ld.param.f64 	%fd736, [retval0];
	} // callseq 17
	setp.lt.s32 	%p223, %r261, 0;
	neg.f64 	%fd738, %fd736;
	selp.f64 	%fd739, %fd738, %fd736, %p217;
	selp.f64 	%fd740, %fd739, %fd736, %p223;
	setp.eq.f64 	%p224, %fd183, 0d0000000000000000;
	selp.b32 	%r262, %r261, 0, %p217;
	or.b32  	%r263, %r262, 2146435072;
	selp.b32 	%r264, %r263, %r262, %p219;
	mov.b32 	%r735, 0;
	mov.b64 	%fd741, {%r735, %r264};
	selp.f64 	%fd187, %fd741, %fd740, %p224;
	add.f64 	%fd742, %fd183, 0d4000000000000000;
	{
	.reg .b32 %temp; 
	mov.b64 	{%temp, %r265}, %fd742;
	}
	and.b32  	%r42, %r265, 2146435072;
	selp.b32 	%r266, %r260, %r258, %p221;
	selp.b32 	%r267, %r266, %r258, %p223;
	mov.b64 	%fd188, {%r735, %r267};
	{
	.reg .b32 %temp; 
	mov.b64 	{%temp, %r268}, %fd184;
	}
	abs.f64 	%fd189, %fd184;
	{ // callseq 18, 0
	.param .b64 param0;
	st.param.f64 	[param0], %fd189;
	.param .b64 param1;
	st.param.f64 	[param1], 0d4000000000000000;
	.param .b64 retval0;
	call.uni (retval0), 
	__internal_accurate_pow, 
	(
	param0, 
	param1
	);
	ld.param.f64 	%fd743, [retval0];
	} // callseq 18
	setp.lt.s32 	%p225, %r268, 0;
	neg.f64 	%fd745, %fd743;
	selp.f64 	%fd746, %fd745, %fd743, %p217;
	selp.f64 	%fd747, %fd746, %fd743, %p225;
	setp.eq.f64 	%p226, %fd184, 0d0000000000000000;
	selp.b32 	%r269, %r268, 0, %p217;
	or.b32  	%r270, %r269, 2146435072;
	selp.b32 	%r271, %r270, %r269, %p219;
	mov.b64 	%fd748, {%r735, %r271};
	selp.f64 	%fd190, %fd748, %fd747, %p226;
	add.f64 	%fd749, %fd184, 0d4000000000000000;
	{
	.reg .b32 %temp; 
	mov.b64 	{%temp, %r272}, %fd749;
	}
	and.b32  	%r43, %r272, 2146435072;
	selp.b32 	%r273, %r266, %r258, %p225;
	mov.b64 	%fd191, {%r735, %r273};
	{
	.reg .b32 %temp; 
	mov.b64 	{%temp, %r274}, %fd185;
	}
	abs.f64 	%fd192, %fd185;
	{ // callseq 19, 0
	.param .b64 param0;
	st.param.f64 	[param0], %fd192;
	.param .b64 param1;
	st.param.f64 	[param1], 0d4000000000000000;
	.param .b64 retval0;
	call.uni (retval0), 
	__internal_accurate_pow, 
	(
	param0, 
	param1
	);
	ld.param.f64 	%fd750, [retval0];
	} // callseq 19
	setp.lt.s32 	%p227, %r274, 0;
	neg.f64 	%fd752, %fd750;
	selp.f64 	%fd753, %fd752, %fd750, %p217;
	selp.f64 	%fd754, %fd753, %fd750, %p227;
	setp.eq.f64 	%p228, %fd185, 0d0000000000000000;
	selp.b32 	%r275, %r274, 0, %p217;
	or.b32  	%r276, %r275, 2146435072;
	selp.b32 	%r277, %r276, %r275, %p219;
	mov.b64 	%fd755, {%r735, %r277};
	selp.f64 	%fd193, %fd755, %fd754, %p228;
	add.f64 	%fd756, %fd185, 0d4000000000000000;
	{
	.reg .b32 %temp; 
	mov.b64 	{%temp, %r278}, %fd756;
	}
	and.b32  	%r44, %r278, 2146435072;
	selp.b32 	%r279, %r266, %r258, %p227;
	mov.b64 	%fd194, {%r735, %r279};
$L__BB0_105:
	mul.wide.u32 	%rd24, %r735, 48;
	add.s64 	%rd25, %rd5, %rd24;
	ld.f64 	%fd1406, [%rd25];
	sub.f64 	%fd209, %fd1406, %fd1377;
	ld.f64 	%fd1407, [%rd25+8];
	sub.f64 	%fd211, %fd1407, %fd1378;
	ld.f64 	%fd1408, [%rd25+16];
	sub.f64 	%fd213, %fd1408, %fd1379;
	@%p655 bra 	$L__BB0_107;
	mul.wide.s32 	%rd26, %r734, 88;
	add.s64 	%rd27, %rd6, %rd26;
	ld.f64 	%fd757, [%rd27];
	sub.f64 	%fd1386, %fd1377, %fd757;
	ld.f64 	%fd1383, [%rd27+24];
	ld.f64 	%fd1380, [%rd27+48];
	ld.f64 	%fd758, [%rd27+8];
	sub.f64 	%fd1387, %fd1378, %fd758;
	ld.f64 	%fd1384, [%rd27+32];
	ld.f64 	%fd1381, [%rd27+56];
	ld.f64 	%fd759, [%rd27+16];
	sub.f64 	%fd1388, %fd1379, %fd759;
	ld.f64 	%fd1385, [%rd27+40];
	ld.f64 	%fd1382, [%rd27+64];
	ld.f64 	%fd1392, [%rd27+72];
	bra.uni 	$L__BB0_109;
$L__BB0_107:
	@%p652 bra 	$L__BB0_109;
	mul.wide.s32 	%rd28, %r734, 312;
	add.s64 	%rd29, %rd7, %rd28;
	ld.f64 	%fd760, [%rd29+304];
	ld.f64 	%fd761, [%rd29+296];
	ld.f64 	%fd762, [%rd29+288];
	ld.f64 	%fd763, [%rd29+280];
	ld.f64 	%fd764, [%rd29+272];
	ld.f64 	%fd765, [%rd29+264];
	ld.f64 	%fd766, [%rd29+256];
	ld.f64 	%fd767, [%rd29+248];
	ld.f64 	%fd768, [%rd29+240];
	ld.f64 	%fd769, [%rd29+232];
	ld.f64 	%fd770, [%rd29+200];
	ld.f64 	%fd771, [%rd29+192];
	ld.f64 	%fd772, [%rd29+184];
	ld.f64 	%fd773, [%rd29+176];
	ld.f64 	%fd774, [%rd29+168];
	ld.f64 	%fd775, [%rd29+160];
	ld.f64 	%fd776, [%rd29+152];
	ld.f64 	%fd777, [%rd29+144];
	ld.f64 	%fd778, [%rd29+136];
	ld.f64 	%fd779, [%rd29+128];
	ld.f64 	%fd780, [%rd29+96];
	ld.f64 	%fd781, [%rd29+88];
	ld.f64 	%fd782, [%rd29+80];
	ld.f64 	%fd783, [%rd29+72];
	ld.f64 	%fd784, [%rd29+64];
	ld.f64 	%fd785, [%rd29+56];
	ld.f64 	%fd786, [%rd29+48];
	ld.f64 	%fd787, [%rd29+40];
	ld.f64 	%fd788, [%rd29+32];
	ld.f64 	%fd789, [%rd29+24];
	mul.f64 	%fd790, %fd1357, %fd773;
	fma.rn.f64 	%fd791, %fd1359, %fd783, %fd790;
	fma.rn.f64 	%fd1386, %fd1358, %fd763, %fd791;
	mul.f64 	%fd792, %fd1357, %fd779;
	fma.rn.f64 	%fd793, %fd1359, %fd789, %fd792;
	fma.rn.f64 	%fd1383, %fd1358, %fd769, %fd793;
	mul.f64 	%fd794, %fd1357, %fd776;
	fma.rn.f64 	%fd795, %fd1359, %fd786, %fd794;
	fma.rn.f64 	%fd1380, %fd1358, %fd766, %fd795;
	mul.f64 	%fd796, %fd1357, %fd772;
	fma.rn.f64 	%fd797, %fd1359, %fd782, %fd796;
	fma.rn.f64 	%fd1387, %fd1358, %fd762, %fd797;
	mul.f64 	%fd798, %fd1357, %fd778;
	fma.rn.f64 	%fd799, %fd1359, %fd788, %fd798;
	fma.rn.f64 	%fd1384, %fd1358, %fd768, %fd799;
	mul.f64 	%fd800, %fd1357, %fd775;
	fma.rn.f64 	%fd801, %fd1359, %fd785, %fd800;
	fma.rn.f64 	%fd1381, %fd1358, %fd765, %fd801;
	mul.f64 	%fd802, %fd1357, %fd771;
	fma.rn.f64 	%fd803, %fd1359, %fd781, %fd802;
	fma.rn.f64 	%fd1388, %fd1358, %fd761, %fd803;
	mul.f64 	%fd804, %fd1357, %fd777;
	fma.rn.f64 	%fd805, %fd1359, %fd787, %fd804;
	fma.rn.f64 	%fd1385, %fd1358, %fd767, %fd805;
	mul.f64 	%fd806, %fd1357, %fd774;
	fma.rn.f64 	%fd807, %fd1359, %fd784, %fd806;
	fma.rn.f64 	%fd1382, %fd1358, %fd764, %fd807;
	mul.f64 	%fd808, %fd1357, %fd770;
	fma.rn.f64 	%fd809, %fd1359, %fd780, %fd808;
	fma.rn.f64 	%fd1392, %fd1358, %fd760, %fd809;
$L__BB0_109:
	setp.lt.s32 	%p229, %r39, 0;
	selp.b32 	%r46, 0, 2146435072, %p229;
	or.b32  	%r47, %r46, -2147483648;
	and.b32  	%r48, %r39, 2146435072;
	setp.eq.s32 	%p230, %r48, 1062207488;
	{
	.reg .b32 %temp; 
	mov.b64 	{%temp, %r49}, %fd209;
	}
	abs.f64 	%fd244, %fd209;
	{ // callseq 20, 0
	.param .b64 param0;
	st.param.f64 	[param0], %fd244;
	.param .b64 param1;
	st.param.f64 	[param1], 0d4000000000000000;
	.param .b64 retval0;
	call.uni (retval0), 
	__internal_accurate_pow, 
	(
	param0, 
	param1
	);
	ld.param.f64 	%fd810, [retval0];
	} // callseq 20
	setp.lt.s32 	%p231, %r49, 0;
	neg.f64 	%fd812, %fd810;
	selp.f64 	%fd813, %fd812, %fd810, %p230;
	selp.f64 	%fd814, %fd813, %fd810, %p231;
	setp.eq.f64 	%p232, %fd209, 0d0000000000000000;
	selp.b32 	%r280, %r49, 0, %p230;
	or.b32  	%r281, %r280, 2146435072;
	selp.b32 	%r282, %r281, %r280, %p229;
	mov.b32 	%r283, 0;
	mov.b64 	%fd815, {%r283, %r282};
	selp.f64 	%fd1438, %fd815, %fd814, %p232;
	add.f64 	%fd816, %fd209, 0d4000000000000000;
	{
	.reg .b32 %temp; 
	mov.b64 	{%temp, %r284}, %fd816;
	}
	and.b32  	%r50, %r284, 2146435072;
	setp.ne.s32 	%p233, %r50, 2146435072;
	mov.f64 	%fd1403, %fd1438;
	@%p233 bra 	$L__BB0_114;
	setp.num.f64 	%p234, %fd209, %fd209;
	@%p234 bra 	$L__BB0_112;
	mov.f64 	%fd817, 0d4000000000000000;
	add.rn.f64 	%fd1403, %fd209, %fd817;
	bra.uni 	$L__BB0_114;
$L__BB0_112:
	setp.neu.f64 	%p235, %fd244, 0d7FF0000000000000;
	mov.f64 	%fd1403, %fd1438;
	@%p235 bra 	$L__BB0_114;
	setp.lt.s32 	%p236, %r49, 0;
	setp.eq.s32 	%p237, %r48, 1062207488;
	and.b32  	%r286, %r39, 2147483647;
	setp.ne.s32 	%p238, %r286, 1071644672;
	selp.b32 	%r287, %r47, %r46, %p238;
	selp.b32 	%r288, %r287, %r46, %p237;
	selp.b32 	%r289, %r288, %r46, %p236;
	mov.b32 	%r290, 0;
	mov.b64 	%fd1403, {%r290, %r289};
$L__BB0_114:
	setp.lt.s32 	%p239, %r39, 0;
	setp.eq.s32 	%p240, %r48, 1062207488;
	{
	.reg .b32 %temp; 
	mov.b64 	{%temp, %r51}, %fd211;
	}
	abs.f64 	%fd249, %fd211;
	{ // callseq 21, 0
	.param .b64 param0;
	st.param.f64 	[param0], %fd249;
	.param .b64 param1;
	st.param.f64 	[param1], 0d4000000000000000;
	.param .b64 retval0;
	call.uni (retval0), 
	__internal_accurate_pow, 
	(
	param0, 
	param1
	);
	ld.param.f64 	%fd818, [retval0];
	} // callseq 21
	setp.lt.s32 	%p242, %r51, 0;
	neg.f64 	%fd820, %fd818;
	selp.f64 	%fd821, %fd820, %fd818, %p240;
	selp.f64 	%fd822, %fd821, %fd818, %p242;
	setp.eq.f64 	%p243, %fd211, 0d0000000000000000;
	selp.b32 	%r291, %r51, 0, %p240;
	or.b32  	%r292, %r291, 2146435072;
	selp.b32 	%r293, %r292, %r291, %p239;
	mov.b32 	%r294, 0;
	mov.b64 	%fd823, {%r294, %r293};
	selp.f64 	%fd1439, %fd823, %fd822, %p243;
	add.f64 	%fd824, %fd211, 0d4000000000000000;
	{
	.reg .b32 %temp; 
	mov.b64 	{%temp, %r295}, %fd824;
	}
	and.b32  	%r52, %r295, 2146435072;
	setp.ne.s32 	%p244, %r52, 2146435072;
	mov.f64 	%fd1404, %fd1439;
	@%p244 bra 	$L__BB0_119;
	setp.num.f64 	%p245, %fd211, %fd211;
	@%p245 bra 	$L__BB0_117;
	mov.f64 	%fd825, 0d4000000000000000;
	add.rn.f64 	%fd1404, %fd211, %fd825;
	bra.uni 	$L__BB0_119;
$L__BB0_117:
	setp.neu.f64 	%p246, %fd249, 0d7FF0000000000000;
	mov.f64 	%fd1404, %fd1439;
	@%p246 bra 	$L__BB0_119;
	setp.lt.s32 	%p247, %r51, 0;
	setp.eq.s32 	%p248, %r48, 1062207488;
	and.b32  	%r297, %r39, 2147483647;
	setp.ne.s32 	%p249, %r297, 1071644672;
	selp.b32 	%r298, %r47, %r46, %p249;
	selp.b32 	%r299, %r298, %r46, %p248;
	selp.b32 	%r300, %r299, %r46, %p247;
	mov.b32 	%r301, 0;
	mov.b64 	%fd1404, {%r301, %r300};
$L__BB0_119:
	setp.eq.f64 	%p252, %fd211, 0d3FF0000000000000;
	selp.f64 	%fd826, 0d3FF0000000000000, %fd1404, %p252;
	setp.eq.f64 	%p253, %fd209, 0d3FF0000000000000;
	selp.f64 	%fd827, 0d3FF0000000000000, %fd1403, %p253;
	add.f64 	%fd254, %fd827, %fd826;
	{
	.reg .b32 %temp; 
	mov.b64 	{%temp, %r53}, %fd213;
	}
	abs.f64 	%fd255, %fd213;
	{ // callseq 22, 0
	.param .b64 param0;
	st.param.f64 	[param0], %fd255;
	.param .b64 param1;
	st.param.f64 	[param1], 0d4000000000000000;
	.param .b64 retval0;
	call.uni (retval0), 
	__internal_accurate_pow, 
	(
	param0, 
	param1
	);
	ld.param.f64 	%fd828, [retval0];
	} // callseq 22
	setp.lt.s32 	%p254, %r53, 0;
	neg.f64 	%fd830, %fd828;
	selp.f64 	%fd831, %fd830, %fd828, %p240;
	selp.f64 	%fd832, %fd831, %fd828, %p254;
	setp.eq.f64 	%p255, %fd213, 0d0000000000000000;
	selp.b32 	%r303, %r53, 0, %p240;
	or.b32  	%r304, %r303, 2146435072;
	selp.b32 	%r305, %r304, %r303, %p239;
	mov.b32 	%r306, 0;
	mov.b64 	%fd833, {%r306, %r305};
	selp.f64 	%fd1440, %fd833, %fd832, %p255;
	add.f64 	%fd834, %fd213, 0d4000000000000000;
	{
	.reg .b32 %temp; 
	mov.b64 	{%temp, %r307}, %fd834;
	}
	and.b32  	%r54, %r307, 2146435072;
	setp.ne.s32 	%p256, %r54, 2146435072;
	mov.f64 	%fd1405, %fd1440;
	@%p256 bra 	$L__BB0_124;
	setp.num.f64 	%p257, %fd213, %fd213;
	@%p257 bra 	$L__BB0_122;
	mov.f64 	%fd835, 0d4000000000000000;
	add.rn.f64 	%fd1405, %fd213, %fd835;
	bra.uni 	$L__BB0_124;
$L__BB0_122:
	setp.neu.f64 	%p258, %fd255, 0d7FF0000000000000;
	mov.f64 	%fd1405, %fd1440;
	@%p258 bra 	$L__BB0_124;
	setp.eq.s32 	%p260, %r48, 1062207488;
	and.b32  	%r309, %r39, 2147483647;
	setp.ne.s32 	%p261, %r309, 1071644672;
	setp.lt.s32 	%p262, %r39, 0;
	selp.b32 	%r310, 0, 2146435072, %p262;
	or.b32  	%r311, %r310, -2147483648;
	selp.b32 	%r312, %r311, %r310, %p261;
	selp.b32 	%r313, %r312, %r310, %p260;
	selp.b32 	%r314, %r313, %r310, %p254;
	mov.b32 	%r315, 0;
	mov.b64 	%fd1405, {%r315, %r314};
$L__BB0_124:
	setp.lt.s32 	%p263, %r40, 1;
	setp.eq.f64 	%p264, %fd213, 0d3FF0000000000000;
	selp.f64 	%fd836, 0d3FF0000000000000, %fd1405, %p264;
	add.f64 	%fd837, %fd254, %fd836;
	sqrt.rn.f64 	%fd838, %fd837;
	max.f64 	%fd839, %fd838, 0d3F50624DD2F1A9FC;
	div.rn.f64 	%fd260, %fd209, %fd839;
	div.rn.f64 	%fd261, %fd211, %fd839;
	div.rn.f64 	%fd262, %fd213, %fd839;
	mov.b16 	%rs26, 0;
	@%p263 bra 	$L__BB0_129;
	neg.s32 	%r736, %r40;
	mov.b16 	%rs26, 0;
	mov.u64 	%rd43, %rd6;
$L__BB0_126:
	setp.lt.s32 	%p265, %r39, 0;
	and.b32  	%r316, %r39, 2146435072;
	setp.eq.s32 	%p266, %r316, 1062207488;
	ld.f64 	%fd840, [%rd43];
	ld.f64 	%fd841, [%rd43+8];
	ld.f64 	%fd842, [%rd43+16];
	ld.f64 	%fd269, [%rd43+80];
	fma.rn.f64 	%fd843, %fd1386, 0d3F50624DD2F1A9FC, %fd1377;
	sub.f64 	%fd270, %fd843, %fd840;
	fma.rn.f64 	%fd844, %fd1387, 0d3F50624DD2F1A9FC, %fd1378;
	sub.f64 	%fd271, %fd844, %fd841;
	mul.f64 	%fd845, %fd261, %fd271;
	fma.rn.f64 	%fd846, %fd260, %fd270, %fd845;
	fma.rn.f64 	%fd847, %fd1388, 0d3F50624DD2F1A9FC, %fd1379;
	sub.f64 	%fd272, %fd847, %fd842;
	fma.rn.f64 	%fd848, %fd262, %fd272, %fd846;
	add.f64 	%fd273, %fd848, %fd848;
	{
	.reg .b32 %temp; 
	mov.b64 	{%temp, %r57}, %fd270;
	}
	abs.f64 	%fd274, %fd270;
	{ // callseq 23, 0
	.param .b64 param0;
	st.param.f64 	[param0], %fd274;
	.param .b64 param1;
	st.param.f64 	[param1], 0d4000000000000000;
	.param .b64 retval0;
	call.uni (retval0), 
	__internal_accurate_pow, 
	(
	param0, 
	param1
	);
	ld.param.f64 	%fd849, [retval0];
	} // callseq 23
	setp.lt.s32 	%p267, %r57, 0;
	neg.f64 	%fd851, %fd849;
	selp.f64 	%fd852, %fd851, %fd849, %p266;
	selp.f64 	%fd853, %fd852, %fd849, %p267;
	setp.eq.f64 	%p268, %fd270, 0d0000000000000000;
	selp.b32 	%r317, %r57, 0, %p266;
	or.b32  	%r318, %r317, 2146435072;
	selp.b32 	%r319, %r318, %r317, %p265;
	mov.b32 	%r320, 0;
	mov.b64 	%fd854, {%r320, %r319};
	selp.f64 	%fd1412, %fd854, %fd853, %p268;
	add.f64 	%fd855, %fd270, 0d4000000000000000;
	{
	.reg .b32 %temp; 
	mov.b64 	{%temp, %r321}, %fd855;
	}
	and.b32  	%r322, %r321, 2146435072;
	setp.ne.s32 	%p269, %r322, 2146435072;
	@%p269 bra 	$L__BB0_139;
	setp.num.f64 	%p270, %fd270, %fd270;
	@%p270 bra 	$L__BB0_137;
	mov.f64 	%fd856, 0d4000000000000000;
	add.rn.f64 	%fd1412, %fd270, %fd856;
	bra.uni 	$L__BB0_139;
$L__BB0_129:
	setp.lt.s32 	%p400, %r41, 1;
	@%p400 bra 	$L__BB0_223;
	mov.b32 	%r737, 0;
$L__BB0_131:
	mul.wide.u32 	%rd30, %r737, 312;
	add.s64 	%rd31, %rd7, %rd30;
	ld.f64 	%fd1007, [%rd31+224];
	ld.f64 	%fd1008, [%rd31+216];
	ld.f64 	%fd1009, [%rd31+208];
	ld.f64 	%fd1010, [%rd31+120];
	ld.f64 	%fd1011, [%rd31+112];
	ld.f64 	%fd1012, [%rd31+104];
	ld.f64 	%fd1013, [%rd31+16];
	ld.f64 	%fd1014, [%rd31+8];
	ld.f64 	%fd1015, [%rd31];
	sub.f64 	%fd348, %fd1012, %fd1015;
	sub.f64 	%fd349, %fd1011, %fd1014;
	sub.f64 	%fd350, %fd1010, %fd1013;
	sub.f64 	%fd351, %fd1009, %fd1015;
	sub.f64 	%fd352, %fd1008, %fd1014;
	sub.f64 	%fd353, %fd1007, %fd1013;
	mul.f64 	%fd1016, %fd261, %fd353;
	mul.f64 	%fd1017, %fd262, %fd352;
	sub.f64 	%fd1018, %fd1016, %fd1017;
	mul.f64 	%fd1019, %fd262, %fd351;
	mul.f64 	%fd1020, %fd260, %fd353;
	sub.f64 	%fd1021, %fd1019, %fd1020;
	mul.f64 	%fd1022, %fd260, %fd352;
	mul.f64 	%fd1023, %fd261, %fd351;
	sub.f64 	%fd1024, %fd1022, %fd1023;
	mul.f64 	%fd1025, %fd1021, %fd349;
	fma.rn.f64 	%fd1026, %fd1018, %fd348, %fd1025;
	fma.rn.f64 	%fd1027, %fd1024, %fd350, %fd1026;
	rcp.rn.f64 	%fd354, %fd1027;
	fma.rn.f64 	%fd1028, %fd1386, 0d3F50624DD2F1A9FC, %fd1377;
	sub.f64 	%fd355, %fd1028, %fd1015;
	fma.rn.f64 	%fd1029, %fd1387, 0d3F50624DD2F1A9FC, %fd1378;
	sub.f64 	%fd356, %fd1029, %fd1014;
	fma.rn.f64 	%fd1030, %fd1388, 0d3F50624DD2F1A9FC, %fd1379;
	sub.f64 	%fd357, %fd1030, %fd1013;
	mul.f64 	%fd1031, %fd1021, %fd356;
	fma.rn.f64 	%fd1032, %fd1018, %fd355, %fd1031;
	fma.rn.f64 	%fd1033, %fd1024, %fd357, %fd1032;
	mul.f64 	%fd358, %fd354, %fd1033;
	setp.lt.f64 	%p401, %fd358, 0d0000000000000000;
	setp.gt.f64 	%p402, %fd358, 0d3FF0000000000000;
	or.pred  	%p403, %p401, %p402;
	@%p403 bra 	$L__BB0_222;
	mul.f64 	%fd1034, %fd356, %fd350;
	mul.f64 	%fd1035, %fd349, %fd357;
	sub.f64 	%fd359, %fd1034, %fd1035;
	mul.f64 	%fd1036, %fd357, %fd348;
	mul.f64 	%fd1037, %fd355, %fd350;
	sub.f64 	%fd360, %fd1036, %fd1037;
	mul.f64 	%fd1038, %fd355, %fd349;
	mul.f64 	%fd1039, %fd348, %fd356;
	sub.f64 	%fd361, %fd1038, %fd1039;
	mul.f64 	%fd1040, %fd261, %fd360;
	fma.rn.f64 	%fd1041, %fd260, %fd359, %fd1040;
	fma.rn.f64 	%fd1042, %fd262, %fd361, %fd1041;
	mul.f64 	%fd1043, %fd354, %fd1042;
	setp.lt.f64 	%p404, %fd1043, 0d0000000000000000;
	add.f64 	%fd1044, %fd358, %fd1043;
	setp.gt.f64 	%p405, %fd1044, 0d3FF0000000000000;
	or.pred  	%p406, %p404, %p405;
	@%p406 bra 	$L__BB0_222;
	mul.f64 	%fd1045, %fd360, %fd352;
	fma.rn.f64 	%fd1046, %fd359, %fd351, %fd1045;
	fma.rn.f64 	%fd1047, %fd361, %fd353, %fd1046;
	mul.f64 	%fd362, %fd354, %fd1047;
	setp.le.f64 	%p407, %fd362, 0d0000000000000000;
	@%p407 bra 	$L__BB0_222;
	setp.lt.s32 	%p408, %r39, 0;
	and.b32  	%r482, %r39, 2146435072;
	setp.eq.s32 	%p409, %r482, 1062207488;
	fma.rn.f64 	%fd1048, %fd1386, 0d3F50624DD2F1A9FC, %fd1377;
	fma.rn.f64 	%fd363, %fd260, %fd362, %fd1048;
	fma.rn.f64 	%fd1049, %fd1387, 0d3F50624DD2F1A9FC, %fd1378;
	fma.rn.f64 	%fd364, %fd261, %fd362, %fd1049;
	fma.rn.f64 	%fd1050, %fd1388, 0d3F50624DD2F1A9FC, %fd1379;
	fma.rn.f64 	%fd365, %fd262, %fd362, %fd1050;
	sub.f64 	%fd1051, %fd363, %fd1048;
	{
	.reg .b32 %temp; 
	mov.b64 	{%temp, %r70}, %fd1051;
	}
	abs.f64 	%fd366, %fd1051;
	{ // callseq 34, 0
	.param .b64 param0;
	st.param.f64 	[param0], %fd366;
	.param .b64 param1;
	st.param.f64 	[param1], 0d4000000000000000;
	.param .b64 retval0;
	call.uni (retval0), 
	__internal_accurate_pow, 
	(
	param0, 
	param1
	);
	ld.param.f64 	%fd1052, [retval0];
	} // callseq 34
	setp.lt.s32 	%p410, %r70, 0;
	neg.f64 	%fd1054, %fd1052;
	selp.f64 	%fd1055, %fd1054, %fd1052, %p409;
	selp.f64 	%fd1056, %fd1055, %fd1052, %p410;
	setp.eq.f64 	%p411, %fd1051, 0d0000000000000000;
	selp.b32 	%r483, %r70, 0, %p409;
	or.b32  	%r484, %r483, 2146435072;
	selp.b32 	%r485, %r484, %r483, %p408;
	mov.b32 	%r486, 0;
	mov.b64 	%fd1057, {%r486, %r485};
	selp.f64 	%fd1429, %fd1057, %fd1056, %p411;
	add.f64 	%fd1058, %fd1051, 0d4000000000000000;
	{
	.reg .b32 %temp; 
	mov.b64 	{%temp, %r487}, %fd1058;
	}
	and.b32  	%r488, %r487, 2146435072;
	setp.ne.s32 	%p412, %r488, 2146435072;
	@%p412 bra 	$L__BB0_195;
	fma.rn.f64 	%fd1059, %fd1386, 0d3F50624DD2F1A9FC, %fd1377;
	sub.f64 	%fd1060, %fd363, %fd1059;
	setp.num.f64 	%p413, %fd1060, %fd1060;
	@%p413 bra 	$L__BB0_193;
	fma.rn.f64 	%fd1061, %fd1386, 0d3F50624DD2F1A9FC, %fd1377;
	sub.f64 	%fd1062, %fd363, %fd1061;
	mov.f64 	%fd1063, 0d4000000000000000;
	add.rn.f64 	%fd1429, %fd1062, %fd1063;
	bra.uni 	$L__BB0_195;
$L__BB0_137:
	setp.neu.f64 	%p271, %fd274, 0d7FF0000000000000;
	@%p271 bra 	$L__BB0_139;
	setp.lt.s32 	%p272, %r57, 0;
	and.b32  	%r323, %r39, 2146435072;
	setp.eq.s32 	%p273, %r323, 1062207488;
	and.b32  	%r324, %r39, 2147483647;
	setp.ne.s32 	%p274, %r324, 1071644672;
	setp.lt.s32 	%p275, %r39, 0;
	selp.b32 	%r325, 0, 2146435072, %p275;
	or.b32  	%r326, %r325, -2147483648;
	selp.b32 	%r327, %r326, %r325, %p274;
	selp.b32 	%r328, %r327, %r325, %p273;
	selp.b32 	%r329, %r328, %r325, %p272;
	mov.b32 	%r330, 0;
	mov.b64 	%fd1412, {%r330, %r329};
$L__BB0_139:
	and.b32  	%r331, %r39, 2146435072;
	setp.eq.s32 	%p277, %r331, 1062207488;
	setp.eq.f64 	%p278, %fd270, 0d3FF0000000000000;
	selp.f64 	%fd279, 0d3FF0000000000000, %fd1412, %p278;
	{
	.reg .b32 %temp; 
	mov.b64 	{%temp, %r58}, %fd271;
	}
	abs.f64 	%fd280, %fd271;
	{ // callseq 24, 0
	.param .b64 param0;
	st.param.f64 	[param0], %fd280;
	.param .b64 param1;
	st.param.f64 	[param1], 0d4000000000000000;
	.param .b64 retval0;
	call.uni (retval0), 
	__internal_accurate_pow, 
	(
	param0, 
	param1
	);
	ld.param.f64 	%fd857, [retval0];
	} // callseq 24
	setp.lt.s32 	%p279, %r58, 0;
	neg.f64 	%fd859, %fd857;
	selp.f64 	%fd860, %fd859, %fd857, %p277;
	selp.f64 	%fd861, %fd860, %fd857, %p279;
	setp.eq.f64 	%p280, %fd271, 0d0000000000000000;
	selp.b32 	%r332, %r58, 0, %p277;
	or.b32  	%r333, %r332, 2146435072;
	selp.b32 	%r334, %r333, %r332, %p265;
	mov.b32 	%r335, 0;
	mov.b64 	%fd862, {%r335, %r334};
	selp.f64 	%fd1413, %fd862, %fd861, %p280;
	add.f64 	%fd863, %fd271, 0d4000000000000000;
	{
	.reg .b32 %temp; 
	mov.b64 	{%temp, %r336}, %fd863;
	}
	and.b32  	%r337, %r336, 2146435072;
	setp.ne.s32 	%p281, %r337, 2146435072;
	@%p281 bra 	$L__BB0_144;
	setp.num.f64 	%p282, %fd271, %fd271;
	@%p282 bra 	$L__BB0_142;
	mov.f64 	%fd864, 0d4000000000000000;
	add.rn.f64 	%fd1413, %fd271, %fd864;
	bra.uni 	$L__BB0_144;
$L__BB0_142:
	setp.neu.f64 	%p283, %fd280, 0d7FF0000000000000;
	@%p283 bra 	$L__BB0_144;
	and.b32  	%r338, %r39, 2146435072;
	setp.eq.s32 	%p285, %r338, 1062207488;
	and.b32  	%r339, %r39, 2147483647;
	setp.ne.s32 	%p286, %r339, 1071644672;
	setp.lt.s32 	%p287, %r39, 0;
	selp.b32 	%r340, 0, 2146435072, %p287;
	or.b32  	%r341, %r340, -2147483648;
	selp.b32 	%r342, %r341, %r340, %p286;
	selp.b32 	%r343, %r342, %r340, %p285;
	selp.b32 	%r344, %r343, %r340, %p279;
	mov.b32 	%r345, 0;
	mov.b64 	%fd1413, {%r345, %r344};
$L__BB0_144:
	setp.lt.s32 	%p288, %r39, 0;
	and.b32  	%r346, %r39, 2146435072;
	setp.eq.s32 	%p289, %r346, 1062207488;
	setp.eq.f64 	%p290, %fd271, 0d3FF0000000000000;
	selp.f64 	%fd865, 0d3FF0000000000000, %fd1413, %p290;
	add.f64 	%fd285, %fd279, %fd865;
	{
	.reg .b32 %temp; 
	mov.b64 	{%temp, %r59}, %fd272;
	}
	abs.f64 	%fd286, %fd272;
	{ // callseq 25, 0
	.param .b64 param0;
	st.param.f64 	[param0], %fd286;
	.param .b64 param1;
	st.param.f64 	[param1], 0d4000000000000000;
	.param .b64 retval0;
	call.uni (retval0), 
	__internal_accurate_pow, 
	(
	param0, 
	param1
	);
	ld.param.f64 	%fd866, [retval0];
	} // callseq 25
	setp.lt.s32 	%p291, %r59, 0;
	neg.f64 	%fd868, %fd866;
	selp.f64 	%fd869, %fd868, %fd866, %p289;
	selp.f64 	%fd870, %fd869, %fd866, %p291;
	setp.eq.f64 	%p292, %fd272, 0d0000000000000000;
	selp.b32 	%r347, %r59, 0, %p289;
	or.b32  	%r348, %r347, 2146435072;
	selp.b32 	%r349, %r348, %r347, %p288;
	mov.b32 	%r350, 0;
	mov.b64 	%fd871, {%r350, %r349};
	selp.f64 	%fd1414, %fd871, %fd870, %p292;
	add.f64 	%fd872, %fd272, 0d4000000000000000;
	{
	.reg .b32 %temp; 
	mov.b64 	{%temp, %r351}, %fd872;
	}
	and.b32  	%r352, %r351, 2146435072;
	setp.ne.s32 	%p293, %r352, 2146435072;
	@%p293 bra 	$L__BB0_149;
	setp.num.f64 	%p294, %fd272, %fd272;
	@%p294 bra 	$L__BB0_147;
	mov.f64 	%fd873, 0d4000000000000000;
	add.rn.f64 	%fd1414, %fd272, %fd873;
	bra.uni 	$L__BB0_149;
$L__BB0_147:
	setp.neu.f64 	%p295, %fd286, 0d7FF0000000000000;
	@%p295 bra 	$L__BB0_149;
	setp.lt.s32 	%p296, %r59, 0;
	and.b32  	%r353, %r39, 2146435072;
	setp.eq.s32 	%p297, %r353, 1062207488;
	and.b32  	%r354, %r39, 2147483647;
	setp.ne.s32 	%p298, %r354, 1071644672;
	setp.lt.s32 	%p299, %r39, 0;
	selp.b32 	%r355, 0, 2146435072, %p299;
	or.b32  	%r356, %r355, -2147483648;
	selp.b32 	%r357, %r356, %r355, %p298;
	selp.b32 	%r358, %r357, %r355, %p297;
	selp.b32 	%r359, %r358, %r355, %p296;
	mov.b32 	%r360, 0;
	mov.b64 	%fd1414, {%r360, %r359};
$L__BB0_149:
	and.b32  	%r361, %r39, 2146435072;
	setp.eq.s32 	%p301, %r361, 1062207488;
	setp.eq.f64 	%p302, %fd272, 0d3FF0000000000000;
	selp.f64 	%fd874, 0d3FF0000000000000, %fd1414, %p302;
	add.f64 	%fd291, %fd285, %fd874;
	{
	.reg .b32 %temp; 
	mov.b64 	{%temp, %r60}, %fd269;
	}
	abs.f64 	%fd292, %fd269;
	{ // callseq 26, 0
	.param .b64 param0;
	st.param.f64 	[param0], %fd292;
	.param .b64 param1;
	st.param.f64 	[param1], 0d4000000000000000;
	.param .b64 retval0;
	call.uni (retval0), 
	__internal_accurate_pow, 
	(
	param0, 
	param1
	);
	ld.param.f64 	%fd875, [retval0];
	} // callseq 26
	setp.lt.s32 	%p303, %r60, 0;
	neg.f64 	%fd877, %fd875;
	selp.f64 	%fd878, %fd877, %fd875, %p301;
	selp.f64 	%fd879, %fd878, %fd875, %p303;
	setp.eq.f64 	%p304, %fd269, 0d0000000000000000;
	selp.b32 	%r362, %r60, 0, %p301;
	or.b32  	%r363, %r362, 2146435072;
	selp.b32 	%r364, %r363, %r362, %p288;
	mov.b32 	%r365, 0;
	mov.b64 	%fd880, {%r365, %r364};
	selp.f64 	%fd1415, %fd880, %fd879, %p304;
	add.f64 	%fd881, %fd269, 0d4000000000000000;
	{
	.reg .b32 %temp; 
	mov.b64 	{%temp, %r366}, %fd881;
	}
	and.b32  	%r367, %r366, 2146435072;
	setp.ne.s32 	%p305, %r367, 2146435072;
	@%p305 bra 	$L__BB0_154;
	setp.num.f64 	%p306, %fd269, %fd269;
	@%p306 bra 	$L__BB0_152;
	mov.f64 	%fd882, 0d4000000000000000;
	add.rn.f64 	%fd1415, %fd269, %fd882;
	bra.uni 	$L__BB0_154;
$L__BB0_152:
	setp.neu.f64 	%p307, %fd292, 0d7FF0000000000000;
	@%p307 bra 	$L__BB0_154;
	and.b32  	%r368, %r39, 2146435072;
	setp.eq.s32 	%p309, %r368, 1062207488;
	and.b32  	%r369, %r39, 2147483647;
	setp.ne.s32 	%p310, %r369, 1071644672;
	setp.lt.s32 	%p311, %r39, 0;
	selp.b32 	%r370, 0, 2146435072, %p311;
	or.b32  	%r371, %r370, -2147483648;
	selp.b32 	%r372, %r371, %r370, %p310;
	selp.b32 	%r373, %r372, %r370, %p309;
	selp.b32 	%r374, %r373, %r370, %p303;
	mov.b32 	%r375, 0;
	mov.b64 	%fd1415, {%r375, %r374};
$L__BB0_154:
	setp.lt.s32 	%p312, %r39, 0;
	and.b32  	%r376, %r39, 2146435072;
	setp.eq.s32 	%p313, %r376, 1062207488;
	setp.eq.f64 	%p314, %fd269, 0d3FF0000000000000;
	selp.f64 	%fd883, 0d3FF0000000000000, %fd1415, %p314;
	sub.f64 	%fd297, %fd291, %fd883;
	{
	.reg .b32 %temp; 
	mov.b64 	{%temp, %r61}, %fd273;
	}
	abs.f64 	%fd298, %fd273;
	{ // callseq 27, 0
	.param .b64 param0;
	st.param.f64 	[param0], %fd298;
	.param .b64 param1;
	st.param.f64 	[param1], 0d4000000000000000;
	.param .b64 retval0;
	call.uni (retval0), 
	__internal_accurate_pow, 
	(
	param0, 
	param1
	);
	ld.param.f64 	%fd884, [retval0];
	} // callseq 27
	setp.lt.s32 	%p315, %r61, 0;
	neg.f64 	%fd886, %fd884;
	selp.f64 	%fd887, %fd886, %fd884, %p313;
	selp.f64 	%fd888, %fd887, %fd884, %p315;
	setp.eq.f64 	%p316, %fd273, 0d0000000000000000;
	selp.b32 	%r377, %r61, 0, %p313;
	or.b32  	%r378, %r377, 2146435072;
	selp.b32 	%r379, %r378, %r377, %p312;
	mov.b32 	%r380, 0;
	mov.b64 	%fd889, {%r380, %r379};
	selp.f64 	%fd1416, %fd889, %fd888, %p316;
	add.f64 	%fd890, %fd273, 0d4000000000000000;
	{
	.reg .b32 %temp; 
	mov.b64 	{%temp, %r381}, %fd890;
	}
	and.b32  	%r382, %r381, 2146435072;
	setp.ne.s32 	%p317, %r382, 2146435072;
	@%p317 bra 	$L__BB0_159;
	setp.num.f64 	%p318, %fd273, %fd273;
	@%p318 bra 	$L__BB0_157;
	mov.f64 	%fd891, 0d4000000000000000;
	add.rn.f64 	%fd1416, %fd273, %fd891;
	bra.uni 	$L__BB0_159;
$L__BB0_157:
	setp.neu.f64 	%p319, %fd298, 0d7FF0000000000000;
	@%p319 bra 	$L__BB0_159;
	setp.lt.s32 	%p320, %r61, 0;
	setp.eq.s32 	%p321, %r376, 1062207488;
	and.b32  	%r384, %r39, 2147483647;
	setp.ne.s32 	%p322, %r384, 1071644672;
	setp.lt.s32 	%p323, %r39, 0;
	selp.b32 	%r385, 0, 2146435072, %p323;
	or.b32  	%r386, %r385, -2147483648;
	selp.b32 	%r387, %r386, %r385, %p322;
	selp.b32 	%r388, %r387, %r385, %p321;
	selp.b32 	%r389, %r388, %r385, %p320;
	mov.b32 	%r390, 0;
	mov.b64 	%fd1416, {%r390, %r389};
$L__BB0_159:
	setp.eq.f64 	%p324, %fd273, 0d3FF0000000000000;
	selp.f64 	%fd892, 0d3FF0000000000000, %fd1416, %p324;
	fma.rn.f64 	%fd893, %fd297, 0dC010000000000000, %fd892;
	sqrt.rn.f64 	%fd894, %fd893;
	sub.f64 	%fd895, %fd894, %fd273;
	mul.f64 	%fd896, %fd895, 0d3FE0000000000000;
	neg.f64 	%fd897, %fd273;
	sub.f64 	%fd898, %fd897, %fd894;
	mul.f64 	%fd899, %fd898, 0d3FE0000000000000;
	min.f64 	%fd303, %fd896, %fd899;
	setp.leu.f64 	%p325, %fd303, 0d0000000000000000;
	@%p325 bra 	$L__BB0_192;
	and.b32  	%r391, %r39, 2146435072;
	setp.eq.s32 	%p327, %r391, 1062207488;
	fma.rn.f64 	%fd900, %fd1386, 0d3F50624DD2F1A9FC, %fd1377;
	fma.rn.f64 	%fd304, %fd260, %fd303, %fd900;
	fma.rn.f64 	%fd901, %fd1387, 0d3F50624DD2F1A9FC, %fd1378;
	fma.rn.f64 	%fd305, %fd261, %fd303, %fd901;
	fma.rn.f64 	%fd902, %fd1388, 0d3F50624DD2F1A9FC, %fd1379;
	fma.rn.f64 	%fd306, %fd262, %fd303, %fd902;
	sub.f64 	%fd903, %fd304, %fd900;
	{
	.reg .b32 %temp; 
	mov.b64 	{%temp, %r62}, %fd903;
	}
	abs.f64 	%fd307, %fd903;
	{ // callseq 28, 0
	.param .b64 param0;
	st.param.f64 	[param0], %fd307;
	.param .b64 param1;
	st.param.f64 	[param1], 0d4000000000000000;
	.param .b64 retval0;
	call.uni (retval0), 
	__internal_accurate_pow, 
	(
	param0, 
	param1
	);
	ld.param.f64 	%fd904, [retval0];
	} // callseq 28
	setp.lt.s32 	%p328, %r62, 0;
	neg.f64 	%fd906, %fd904;
	selp.f64 	%fd907, %fd906, %fd904, %p327;
	selp.f64 	%fd908, %fd907, %fd904, %p328;
	setp.eq.f64 	%p329, %fd903, 0d0000000000000000;
	selp.b32 	%r392, %r62, 0, %p327;
	or.b32  	%r393, %r392, 2146435072;
	selp.b32 	%r394, %r393, %r392, %p312;
	mov.b32 	%r395, 0;
	mov.b64 	%fd909, {%r395, %r394};
	selp.f64 	%fd1417, %fd909, %fd908, %p329;
	add.f64 	%fd910, %fd903, 0d4000000000000000;
	{
	.reg .b32 %temp; 
	mov.b64 	{%temp, %r396}, %fd910;
	}
	and.b32  	%r397, %r396, 2146435072;
	setp.ne.s32 	%p330, %r397, 2146435072;
	@%p330 bra 	$L__BB0_165;
	fma.rn.f64 	%fd911, %fd1386, 0d3F50624DD2F1A9FC, %fd1377;
	sub.f64 	%fd912, %fd304, %fd911;
	setp.num.f64 	%p331, %fd912, %fd912;
	@%p331 bra 	$L__BB0_163;
	fma.rn.f64 	%fd913, %fd1386, 0d3F50624DD2F1A9FC, %fd1377;
	sub.f64 	%fd914, %fd304, %fd913;
	mov.f64 	%fd915, 0d4000000000000000;
	add.rn.f64 	%fd1417, %fd914, %fd915;
	bra.uni 	$L__BB0_165;
$L__BB0_163:
	setp.neu.f64 	%p332, %fd307, 0d7FF0000000000000;
	@%p332 bra 	$L__BB0_165;
	and.b32  	%r398, %r39, 2146435072;
	setp.eq.s32 	%p334, %r398, 1062207488;
	and.b32  	%r399, %r39, 2147483647;
	setp.ne.s32 	%p335, %r399, 1071644672;
	setp.lt.s32 	%p336, %r39, 0;
	selp.b32 	%r400, 0, 2146435072, %p336;
	or.b32  	%r401, %r400, -2147483648;
	selp.b32 	%r402, %r401, %r400, %p335;
	selp.b32 	%r403, %r402, %r400, %p334;
	selp.b32 	%r404, %r403, %r400, %p328;
	mov.b32 	%r405, 0;
	mov.b64 	%fd1417, {%r405, %r404};
$L__BB0_165:
	setp.lt.s32 	%p337, %r39, 0;
	and.b32  	%r406, %r39, 2146435072;
	setp.eq.s32 	%p338, %r406, 1062207488;
	fma.rn.f64 	%fd916, %fd1386, 0d3F50624DD2F1A9FC, %fd1377;
	sub.f64 	%fd917, %fd304, %fd916;
	setp.eq.f64 	%p339, %fd917, 0d3FF0000000000000;
	selp.f64 	%fd312, 0d3FF0000000000000, %fd1417, %p339;
	fma.rn.f64 	%fd918, %fd1387, 0d3F50624DD2F1A9FC, %fd1378;
	sub.f64 	%fd919, %fd305, %fd918;
	{
	.reg .b32 %temp; 
	mov.b64 	{%temp, %r63}, %fd919;
	}
	abs.f64 	%fd313, %fd919;
	{ // callseq 29, 0
	.param .b64 param0;
	st.param.f64 	[param0], %fd313;
	.param .b64 param1;
	st.param.f64 	[param1], 0d4000000000000000;
	.param .b64 retval0;
	call.uni (retval0), 
	__internal_accurate_pow, 
	(
	param0, 
	param1
	);
	ld.param.f64 	%fd920, [retval0];
	} // callseq 29
	setp.lt.s32 	%p340, %r63, 0;
	neg.f64 	%fd922, %fd920;
	selp.f64 	%fd923, %fd922, %fd920, %p338;
	selp.f64 	%fd924, %fd923, %fd920, %p340;
	setp.eq.f64 	%p341, %fd919, 0d0000000000000000;
	selp.b32 	%r407, %r63, 0, %p338;
	or.b32  	%r408, %r407, 2146435072;
	selp.b32 	%r409, %r408, %r407, %p337;
	mov.b32 	%r410, 0;
	mov.b64 	%fd925, {%r410, %r409};
	selp.f64 	%fd1418, %fd925, %fd924, %p341;
	add.f64 	%fd926, %fd919, 0d4000000000000000;
	{
	.reg .b32 %temp; 
	mov.b64 	{%temp, %r411}, %fd926;
	}
	and.b32  	%r412, %r411, 2146435072;
	setp.ne.s32 	%p342, %r412, 2146435072;
	@%p342 bra 	$L__BB0_170;
	fma.rn.f64 	%fd927, %fd1387, 0d3F50624DD2F1A9FC, %fd1378;
	sub.f64 	%fd928, %fd305, %fd927;
	setp.num.f64 	%p343, %fd928, %fd928;
	@%p343 bra 	$L__BB0_168;
	fma.rn.f64 	%fd929, %fd1387, 0d3F50624DD2F1A9FC, %fd1378;
	sub.f64 	%fd930, %fd305, %fd929;
	mov.f64 	%fd931, 0d4000000000000000;
	add.rn.f64 	%fd1418, %fd930, %fd931;
	bra.uni 	$L__BB0_170;
$L__BB0_168:
	setp.neu.f64 	%p344, %fd313, 0d7FF0000000000000;
	@%p344 bra 	$L__BB0_170;
	setp.lt.s32 	%p345, %r63, 0;
	and.b32  	%r413, %r39, 2146435072;
	setp.eq.s32 	%p346, %r413, 1062207488;
	and.b32  	%r414, %r39, 2147483647;
	setp.ne.s32 	%p347, %r414, 1071644672;
	setp.lt.s32 	%p348, %r39, 0;
	selp.b32 	%r415, 0, 2146435072, %p348;
	or.b32  	%r416, %r415, -2147483648;
	selp.b32 	%r417, %r416, %r415, %p347;
	selp.b32 	%r418, %r417, %r415, %p346;
	selp.b32 	%r419, %r418, %r415, %p345;
	mov.b32 	%r420, 0;
	mov.b64 	%fd1418, {%r420, %r419};
$L__BB0_170:
	and.b32  	%r421, %r39, 2146435072;
	setp.eq.s32 	%p350, %r421, 1062207488;
	fma.rn.f64 	%fd932, %fd1387, 0d3F50624DD2F1A9FC, %fd1378;
	sub.f64 	%fd933, %fd305, %fd932;
	setp.eq.f64 	%p351, %fd933, 0d3FF0000000000000;
	selp.f64 	%fd934, 0d3FF0000000000000, %fd1418, %p351;
	add.f64 	%fd318, %fd312, %fd934;
	fma.rn.f64 	%fd935, %fd1388, 0d3F50624DD2F1A9FC, %fd1379;
	sub.f64 	%fd936, %fd306, %fd935;
	{
	.reg .b32 %temp; 
	mov.b64 	{%temp, %r64}, %fd936;
	}
	abs.f64 	%fd319, %fd936;
	{ // callseq 30, 0
	.param .b64 param0;
	st.param.f64 	[param0], %fd319;
	.param .b64 param1;
	st.param.f64 	[param1], 0d4000000000000000;
	.param .b64 retval0;
	call.uni (retval0), 
	__internal_accurate_pow, 
	(
	param0, 
	param1
	);
	ld.param.f64 	%fd937, [retval0];
	} // callseq 30
	setp.lt.s32 	%p352, %r64, 0;
	neg.f64 	%fd939, %fd937;
	selp.f64 	%fd940, %fd939, %fd937, %p350;
	selp.f64 	%fd941, %fd940, %fd937, %p352;
	setp.eq.f64 	%p353, %fd936, 0d0000000000000000;
	selp.b32 	%r422, %r64, 0, %p350;
	or.b32  	%r423, %r422, 2146435072;
	selp.b32 	%r424, %r423, %r422, %p337;
	mov.b32 	%r425, 0;
	mov.b64 	%fd942, {%r425, %r424};
	selp.f64 	%fd1419, %fd942, %fd941, %p353;
	add.f64 	%fd943, %fd936, 0d4000000000000000;
	{
	.reg .b32 %temp; 
	mov.b64 	{%temp, %r426}, %fd943;
	}
	and.b32  	%r427, %r426, 2146435072;
	setp.ne.s32 	%p354, %r427, 2146435072;
	@%p354 bra 	$L__BB0_175;
	fma.rn.f64 	%fd944, %fd1388, 0d3F50624DD2F1A9FC, %fd1379;
	sub.f64 	%fd945, %fd306, %fd944;
	setp.num.f64 	%p355, %fd945, %fd945;
	@%p355 bra 	$L__BB0_173;
	fma.rn.f64 	%fd946, %fd1388, 0d3F50624DD2F1A9FC, %fd1379;
	sub.f64 	%fd947, %fd306, %fd946;
	mov.f64 	%fd948, 0d4000000000000000;
	add.rn.f64 	%fd1419, %fd947, %fd948;
	bra.uni 	$L__BB0_175;
$L__BB0_173:
	setp.neu.f64 	%p356, %fd319, 0d7FF0000000000000;
	@%p356 bra 	$L__BB0_175;
	and.b32  	%r428, %r39, 2146435072;
	setp.eq.s32 	%p358, %r428, 1062207488;
	and.b32  	%r429, %r39, 2147483647;
	setp.ne.s32 	%p359, %r429, 1071644672;
	setp.lt.s32 	%p360, %r39, 0;
	selp.b32 	%r430, 0, 2146435072, %p360;
	or.b32  	%r431, %r430, -2147483648;
	selp.b32 	%r432, %r431, %r430, %p359;
	selp.b32 	%r433, %r432, %r430, %p358;
	selp.b32 	%r434, %r433, %r430, %p352;
	mov.b32 	%r435, 0;
	mov.b64 	%fd1419, {%r435, %r434};
$L__BB0_175:
	setp.lt.s32 	%p361, %r39, 0;
	and.b32  	%r436, %r39, 2146435072;
	setp.eq.s32 	%p362, %r436, 1062207488;
	fma.rn.f64 	%fd949, %fd1388, 0d3F50624DD2F1A9FC, %fd1379;
	sub.f64 	%fd950, %fd306, %fd949;
	setp.eq.f64 	%p363, %fd950, 0d3FF0000000000000;
	selp.f64 	%fd951, 0d3FF0000000000000, %fd1419, %p363;
	add.f64 	%fd952, %fd318, %fd951;
	sqrt.rn.f64 	%fd324, %fd952;
	fma.rn.f64 	%fd953, %fd1386, 0d3F50624DD2F1A9FC, %fd1377;
	sub.f64 	%fd954, %fd1406, %fd953;
	{
	.reg .b32 %temp; 
	mov.b64 	{%temp, %r65}, %fd954;
	}
	abs.f64 	%fd325, %fd954;
	{ // callseq 31, 0
	.param .b64 param0;
	st.param.f64 	[param0], %fd325;
	.param .b64 param1;
	st.param.f64 	[param1], 0d4000000000000000;
	.param .b64 retval0;
	call.uni (retval0), 
	__internal_accurate_pow, 
	(
	param0, 
	param1
	);
	ld.param.f64 	%fd955, [retval0];
	} // callseq 31
	setp.lt.s32 	%p364, %r65, 0;
	neg.f64 	%fd957, %fd955;
	selp.f64 	%fd958, %fd957, %fd955, %p362;
	selp.f64 	%fd959, %fd958, %fd955, %p364;
	setp.eq.f64 	%p365, %fd954, 0d0000000000000000;
	selp.b32 	%r437, %r65, 0, %p362;
	or.b32  	%r438, %r437, 2146435072;
	selp.b32 	%r439, %r438, %r437, %p361;
	mov.b32 	%r440, 0;
	mov.b64 	%fd960, {%r440, %r439};
	selp.f64 	%fd1420, %fd960, %fd959, %p365;
	add.f64 	%fd961, %fd954, 0d4000000000000000;
	{
	.reg .b32 %temp; 
	mov.b64 	{%temp, %r441}, %fd961;
	}
	and.b32  	%r442, %r441, 2146435072;
	setp.ne.s32 	%p366, %r442, 2146435072;
	@%p366 bra 	$L__BB0_180;
	fma.rn.f64 	%fd962, %fd1386, 0d3F50624DD2F1A9FC, %fd1377;
	sub.f64 	%fd963, %fd1406, %fd962;
	setp.num.f64 	%p367, %fd963, %fd963;
	@%p367 bra 	$L__BB0_178;
	fma.rn.f64 	%fd964, %fd1386, 0d3F50624DD2F1A9FC, %fd1377;
	sub.f64 	%fd965, %fd1406, %fd964;
	mov.f64 	%fd966, 0d4000000000000000;
	add.rn.f64 	%fd1420, %fd965, %fd966;
	bra.uni 	$L__BB0_180;
$L__BB0_178:
	setp.neu.f64 	%p368, %fd325, 0d7FF0000000000000;
	@%p368 bra 	$L__BB0_180;
	setp.lt.s32 	%p369, %r65, 0;
	and.b32  	%r443, %r39, 2146435072;
	setp.eq.s32 	%p370, %r443, 1062207488;
	and.b32  	%r444, %r39, 2147483647;
	setp.ne.s32 	%p371, %r444, 1071644672;
	setp.lt.s32 	%p372, %r39, 0;
	selp.b32 	%r445, 0, 2146435072, %p372;
	or.b32  	%r446, %r445, -2147483648;
	selp.b32 	%r447, %r446, %r445, %p371;
	selp.b32 	%r448, %r447, %r445, %p370;
	selp.b32 	%r449, %r448, %r445, %p369;
	mov.b32 	%r450, 0;
	mov.b64 	%fd1420, {%r450, %r449};
$L__BB0_180:
	and.b32  	%r451, %r39, 2146435072;
	setp.eq.s32 	%p374, %r451, 1062207488;
	fma.rn.f64 	%fd967, %fd1386, 0d3F50624DD2F1A9FC, %fd1377;
	sub.f64 	%fd968, %fd1406, %fd967;
	setp.eq.f64 	%p375, %fd968, 0d3FF0000000000000;
	selp.f64 	%fd330, 0d3FF0000000000000, %fd1420, %p375;
	fma.rn.f64 	%fd969, %fd1387, 0d3F50624DD2F1A9FC, %fd1378;
	sub.f64 	%fd970, %fd1407, %fd969;
	{
	.reg .b32 %temp; 
	mov.b64 	{%temp, %r66}, %fd970;
	}
	abs.f64 	%fd331, %fd970;
	{ // callseq 32, 0
	.param .b64 param0;
	st.param.f64 	[param0], %fd331;
	.param .b64 param1;
	st.param.f64 	[param1], 0d4000000000000000;
	.param .b64 retval0;
	call.uni (retval0), 
	__internal_accurate_pow, 
	(
	param0, 
	param1
	);
	ld.param.f64 	%fd971, [retval0];
	} // callseq 32
	setp.lt.s32 	%p376, %r66, 0;
	neg.f64 	%fd973, %fd971;
	selp.f64 	%fd974, %fd973, %fd971, %p374;
	selp.f64 	%fd975, %fd974, %fd971, %p376;
	setp.eq.f64 	%p377, %fd970, 0d0000000000000000;
	selp.b32 	%r452, %r66, 0, %p374;
	or.b32  	%r453, %r452, 2146435072;
	selp.b32 	%r454, %r453, %r452, %p361;
	mov.b32 	%r455, 0;
	mov.b64 	%fd976, {%r455, %r454};
	selp.f64 	%fd1421, %fd976, %fd975, %p377;
	add.f64 	%fd977, %fd970, 0d4000000000000000;
	{
	.reg .b32 %temp; 
	mov.b64 	{%temp, %r456}, %fd977;
	}
	and.b32  	%r457, %r456, 2146435072;
	setp.ne.s32 	%p378, %r457, 2146435072;
	@%p378 bra 	$L__BB0_185;
	fma.rn.f64 	%fd978, %fd1387, 0d3F50624DD2F1A9FC, %fd1378;
	sub.f64 	%fd979, %fd1407, %fd978;
	setp.num.f64 	%p379, %fd979, %fd979;
	@%p379 bra 	$L__BB0_183;
	fma.rn.f64 	%fd980, %fd1387, 0d3F50624DD2F1A9FC, %fd1378;
	sub.f64 	%fd981, %fd1407, %fd980;
	mov.f64 	%fd982, 0d4000000000000000;
	add.rn.f64 	%fd1421, %fd981, %fd982;
	bra.uni 	$L__BB0_185;
$L__BB0_183:
	setp.neu.f64 	%p380, %fd331, 0d7FF0000000000000;
	@%p380 bra 	$L__BB0_185;
	and.b32  	%r458, %r39, 2146435072;
	setp.eq.s32 	%p382, %r458, 1062207488;
	and.b32  	%r459, %r39, 2147483647;
	setp.ne.s32 	%p383, %r459, 1071644672;
	setp.lt.s32 	%p384, %r39, 0;
	selp.b32 	%r460, 0, 2146435072, %p384;
	or.b32  	%r461, %r460, -2147483648;
	selp.b32 	%r462, %r461, %r460, %p383;
	selp.b32 	%r463, %r462, %r460, %p382;
	selp.b32 	%r464, %r463, %r460, %p376;
	mov.b32 	%r465, 0;
	mov.b64 	%fd1421, {%r465, %r464};
$L__BB0_185:
	setp.lt.s32 	%p385, %r39, 0;
	and.b32  	%r466, %r39, 2146435072;
	setp.eq.s32 	%p386, %r466, 1062207488;
	fma.rn.f64 	%fd983, %fd1387, 0d3F50624DD2F1A9FC, %fd1378;
	sub.f64 	%fd984, %fd1407, %fd983;
	setp.eq.f64 	%p387, %fd984, 0d3FF0000000000000;
	selp.f64 	%fd985, 0d3FF0000000000000, %fd1421, %p387;
	add.f64 	%fd336, %fd330, %fd985;
	fma.rn.f64 	%fd986, %fd1388, 0d3F50624DD2F1A9FC, %fd1379;
	sub.f64 	%fd987, %fd1408, %fd986;
	{
	.reg .b32 %temp; 
	mov.b64 	{%temp, %r67}, %fd987;
	}
	abs.f64 	%fd337, %fd987;
	{ // callseq 33, 0
	.param .b64 param0;
	st.param.f64 	[param0], %fd337;
	.param .b64 param1;
	st.param.f64 	[param1], 0d4000000000000000;
	.param .b64 retval0;
	call.uni (retval0), 
	__internal_accurate_pow, 
	(
	param0, 
	param1
	);
	ld.param.f64 	%fd988, [retval0];
	} // callseq 33
	setp.lt.s32 	%p388, %r67, 0;
	neg.f64 	%fd990, %fd988;
	selp.f64 	%fd991, %fd990, %fd988, %p386;
	selp.f64 	%fd992, %fd991, %fd988, %p388;
	setp.eq.f64 	%p389, %fd987, 0d0000000000000000;
	selp.b32 	%r467, %r67, 0, %p386;
	or.b32  	%r468, %r467, 2146435072;
	selp.b32 	%r469, %r468, %r467, %p385;
	mov.b32 	%r470, 0;
	mov.b64 	%fd993, {%r470, %r469};
	selp.f64 	%fd1422, %fd993, %fd992, %p389;
	add.f64 	%fd994, %fd987, 0d4000000000000000;
	{
	.reg .b32 %temp; 
	mov.b64 	{%temp, %r471}, %fd994;
	}
	and.b32  	%r472, %r471, 2146435072;
	setp.ne.s32 	%p390, %r472, 2146435072;
	@%p390 bra 	$L__BB0_190;
	fma.rn.f64 	%fd995, %fd1388, 0d3F50624DD2F1A9FC, %fd1379;
	sub.f64 	%fd996, %fd1408, %fd995;
	setp.num.f64 	%p391, %fd996, %fd996;
	@%p391 bra 	$L__BB0_188;
	fma.rn.f64 	%fd997, %fd1388, 0d3F50624DD2F1A9FC, %fd1379;
	sub.f64 	%fd998, %fd1408, %fd997;
	mov.f64 	%fd999, 0d4000000000000000;
	add.rn.f64 	%fd1422, %fd998, %fd999;
	bra.uni 	$L__BB0_190;
$L__BB0_188:
	setp.neu.f64 	%p392, %fd337, 0d7FF0000000000000;
	@%p392 bra 	$L__BB0_190;
	and.b32  	%r473, %r39, 2146435072;
	setp.eq.s32 	%p394, %r473, 1062207488;
	and.b32  	%r474, %r39, 2147483647;
	setp.ne.s32 	%p395, %r474, 1071644672;
	selp.b32 	%r475, 0, 2146435072, %p385;
	or.b32  	%r476, %r475, -2147483648;
	selp.b32 	%r477, %r476, %r475, %p395;
	selp.b32 	%r478, %r477, %r475, %p394;
	selp.b32 	%r479, %r478, %r475, %p388;
	mov.b32 	%r480, 0;
	mov.b64 	%fd1422, {%r480, %r479};
$L__BB0_190:
	fma.rn.f64 	%fd1000, %fd1388, 0d3F50624DD2F1A9FC, %fd1379;
	sub.f64 	%fd1001, %fd1408, %fd1000;
	setp.eq.f64 	%p397, %fd1001, 0d3FF0000000000000;
	selp.f64 	%fd1002, 0d3FF0000000000000, %fd1422, %p397;
	add.f64 	%fd1003, %fd336, %fd1002;
	sqrt.rn.f64 	%fd1004, %fd1003;
	max.f64 	%fd1005, %fd1004, 0d3F50624DD2F1A9FC;
	max.f64 	%fd1006, %fd324, 0d3F50624DD2F1A9FC;
	setp.geu.f64 	%p398, %fd1006, %fd1005;
	@%p398 bra 	$L__BB0_192;
	mov.b16 	%rs26, 1;
	mov.f64 	%fd1406, %fd304;
	mov.f64 	%fd1407, %fd305;
	mov.f64 	%fd1408, %fd306;
$L__BB0_192:
	add.s32 	%r736, %r736, 1;
	setp.eq.s32 	%p399, %r736, 0;
	add.s64 	%rd43, %rd43, 88;
	@%p399 bra 	$L__BB0_129;
	bra.uni 	$L__BB0_126;
$L__BB0_193:
	setp.neu.f64 	%p414, %fd366, 0d7FF0000000000000;
	@%p414 bra 	$L__BB0_195;
	setp.lt.s32 	%p415, %r70, 0;
	and.b32  	%r489, %r39, 2146435072;
	setp.eq.s32 	%p416, %r489, 1062207488;
	and.b32  	%r490, %r39, 2147483647;
	setp.ne.s32 	%p417, %r490, 1071644672;
	setp.lt.s32 	%p418, %r39, 0;
	selp.b32 	%r491, 0, 2146435072, %p418;
	or.b32  	%r492, %r491, -2147483648;
	selp.b32 	%r493, %r492, %r491, %p417;
	selp.b32 	%r494, %r493, %r491, %p416;
	selp.b32 	%r495, %r494, %r491, %p415;
	mov.b32 	%r496, 0;
	mov.b64 	%fd1429, {%r496, %r495};
$L__BB0_195:
	and.b32  	%r497, %r39, 2146435072;
	setp.eq.s32 	%p420, %r497, 1062207488;
	fma.rn.f64 	%fd1064, %fd1386, 0d3F50624DD2F1A9FC, %fd1377;
	sub.f64 	%fd1065, %fd363, %fd1064;
	setp.eq.f64 	%p421, %fd1065, 0d3FF0000000000000;
	selp.f64 	%fd371, 0d3FF0000000000000, %fd1429, %p421;
	fma.rn.f64 	%fd1066, %fd1387, 0d3F50624DD2F1A9FC, %fd1378;
	sub.f64 	%fd1067, %fd364, %fd1066;
	{
	.reg .b32 %temp; 
	mov.b64 	{%temp, %r71}, %fd1067;
	}
	abs.f64 	%fd372, %fd1067;
	{ // callseq 35, 0
	.param .b64 param0;
	st.param.f64 	[param0], %fd372;
	.param .b64 param1;
	st.param.f64 	[param1], 0d4000000000000000;
	.param .b64 retval0;
	call.uni (retval0), 
	__internal_accurate_pow, 
	(
	param0, 
	param1
	);
	ld.param.f64 	%fd1068, [retval0];
	} // callseq 35
	setp.lt.s32 	%p422, %r71, 0;
	neg.f64 	%fd1070, %fd1068;
	selp.f64 	%fd1071, %fd1070, %fd1068, %p420;
	selp.f64 	%fd1072, %fd1071, %fd1068, %p422;
	setp.eq.f64 	%p423, %fd1067, 0d0000000000000000;
	selp.b32 	%r498, %r71, 0, %p420;
	or.b32  	%r499, %r498, 2146435072;
	selp.b32 	%r500, %r499, %r498, %p408;
	mov.b32 	%r501, 0;
	mov.b64 	%fd1073, {%r501, %r500};
	selp.f64 	%fd1430, %fd1073, %fd1072, %p423;
	add.f64 	%fd1074, %fd1067, 0d4000000000000000;
	{
	.reg .b32 %temp; 
	mov.b64 	{%temp, %r502}, %fd1074;
	}
	and.b32  	%r503, %r502, 2146435072;
	setp.ne.s32 	%p424, %r503, 2146435072;
	@%p424 bra 	$L__BB0_200;
	fma.rn.f64 	%fd1075, %fd1387, 0d3F50624DD2F1A9FC, %fd1378;
	sub.f64 	%fd1076, %fd364, %fd1075;
	setp.num.f64 	%p425, %fd1076, %fd1076;
	@%p425 bra 	$L__BB0_198;
	fma.rn.f64 	%fd1077, %fd1387, 0d3F50624DD2F1A9FC, %fd1378;
	sub.f64 	%fd1078, %fd364, %fd1077;
	mov.f64 	%fd1079, 0d4000000000000000;
	add.rn.f64 	%fd1430, %fd1078, %fd1079;
	bra.uni 	$L__BB0_200;
$L__BB0_198:
	setp.neu.f64 	%p426, %fd372, 0d7FF0000000000000;
	@%p426 bra 	$L__BB0_200;
	and.b32  	%r504, %r39, 2146435072;
	setp.eq.s32 	%p428, %r504, 1062207488;
	and.b32  	%r505, %r39, 2147483647;
	setp.ne.s32 	%p429, %r505, 1071644672;
	setp.lt.s32 	%p430, %r39, 0;
	selp.b32 	%r506, 0, 2146435072, %p430;
	or.b32  	%r507, %r506, -2147483648;
	selp.b32 	%r508, %r507, %r506, %p429;
	selp.b32 	%r509, %r508, %r506, %p428;
	selp.b32 	%r510, %r509, %r506, %p422;
	mov.b32 	%r511, 0;
	mov.b64 	%fd1430, {%r511, %r510};
$L__BB0_200:
	setp.lt.s32 	%p431, %r39, 0;
	and.b32  	%r512, %r39, 2146435072;
	setp.eq.s32 	%p432, %r512, 1062207488;
	fma.rn.f64 	%fd1080, %fd1387, 0d3F50624DD2F1A9FC, %fd1378;
	sub.f64 	%fd1081, %fd364, %fd1080;
	setp.eq.f64 	%p433, %fd1081, 0d3FF0000000000000;
	selp.f64 	%fd1082, 0d3FF0000000000000, %fd1430, %p433;
	add.f64 	%fd377, %fd371, %fd1082;
	fma.rn.f64 	%fd1083, %fd1388, 0d3F50624DD2F1A9FC, %fd1379;
	sub.f64 	%fd1084, %fd365, %fd1083;
	{
	.reg .b32 %temp; 
	mov.b64 	{%temp, %r72}, %fd1084;
	}
	abs.f64 	%fd378, %fd1084;
	{ // callseq 36, 0
	.param .b64 param0;
	st.param.f64 	[param0], %fd378;
	.param .b64 param1;
	st.param.f64 	[param1], 0d4000000000000000;
	.param .b64 retval0;
	call.uni (retval0), 
	__internal_accurate_pow, 
	(
	param0, 
	param1
	);
	ld.param.f64 	%fd1085, [retval0];
	} // callseq 36
	setp.lt.s32 	%p434, %r72, 0;
	neg.f64 	%fd1087, %fd1085;
	selp.f64 	%fd1088, %fd1087, %fd1085, %p432;
	selp.f64 	%fd1089, %fd1088, %fd1085, %p434;
	setp.eq.f64 	%p435, %fd1084, 0d0000000000000000;
	selp.b32 	%r513, %r72, 0, %p432;
	or.b32  	%r514, %r513, 2146435072;
	selp.b32 	%r515, %r514, %r513, %p431;
	mov.b32 	%r516, 0;
	mov.b64 	%fd1090, {%r516, %r515};
	selp.f64 	%fd1431, %fd1090, %fd1089, %p435;
	add.f64 	%fd1091, %fd1084, 0d4000000000000000;
	{
	.reg .b32 %temp; 
	mov.b64 	{%temp, %r517}, %fd1091;
	}
	and.b32  	%r518, %r517, 2146435072;
	setp.ne.s32 	%p436, %r518, 2146435072;
	@%p436 bra 	$L__BB0_205;
	fma.rn.f64 	%fd1092, %fd1388, 0d3F50624DD2F1A9FC, %fd1379;
	sub.f64 	%fd1093, %fd365, %fd1092;
	setp.num.f64 	%p437, %fd1093, %fd1093;
	@%p437 bra 	$L__BB0_203;
	fma.rn.f64 	%fd1094, %fd1388, 0d3F50624DD2F1A9FC, %fd1379;
	sub.f64 	%fd1095, %fd365, %fd1094;
	mov.f64 	%fd1096, 0d4000000000000000;
	add.rn.f64 	%fd1431, %fd1095, %fd1096;
	bra.uni 	$L__BB0_205;
$L__BB0_203:
	setp.neu.f64 	%p438, %fd378, 0d7FF0000000000000;
	@%p438 bra 	$L__BB0_205;
	setp.lt.s32 	%p439, %r72, 0;
	and.b32  	%r519, %r39, 2146435072;
	setp.eq.s32 	%p440, %r519, 1062207488;
	and.b32  	%r520, %r39, 2147483647;
	setp.ne.s32 	%p441, %r520, 1071644672;
	setp.lt.s32 	%p442, %r39, 0;
	selp.b32 	%r521, 0, 2146435072, %p442;
	or.b32  	%r522, %r521, -2147483648;
	selp.b32 	%r523, %r522, %r521, %p441;
	selp.b32 	%r524, %r523, %r521, %p440;
	selp.b32 	%r525, %r524, %r521, %p439;
	mov.b32 	%r526, 0;
	mov.b64 	%fd1431, {%r526, %r525};
$L__BB0_205:
	and.b32  	%r527, %r39, 2146435072;
	setp.eq.s32 	%p444, %r527, 1062207488;
	fma.rn.f64 	%fd1097, %fd1388, 0d3F50624DD2F1A9FC, %fd1379;
	sub.f64 	%fd1098, %fd365, %fd1097;
	setp.eq.f64 	%p445, %fd1098, 0d3FF0000000000000;
	selp.f64 	%fd1099, 0d3FF0000000000000, %fd1431, %p445;
	add.f64 	%fd1100, %fd377, %fd1099;
	sqrt.rn.f64 	%fd383, %fd1100;
	fma.rn.f64 	%fd1101, %fd1386, 0d3F50624DD2F1A9FC, %fd1377;
	sub.f64 	%fd1102, %fd1406, %fd1101;
	{
	.reg .b32 %temp; 
	mov.b64 	{%temp, %r73}, %fd1102;
	}
	abs.f64 	%fd384, %fd1102;
	{ // callseq 37, 0
	.param .b64 param0;
	st.param.f64 	[param0], %fd384;
	.param .b64 param1;
	st.param.f64 	[param1], 0d4000000000000000;
	.param .b64 retval0;
	call.uni (retval0), 
	__internal_accurate_pow, 
	(
	param0, 
	param1
	);
	ld.param.f64 	%fd1103, [retval0];
	} // callseq 37
	setp.lt.s32 	%p446, %r73, 0;
	neg.f64 	%fd1105, %fd1103;
	selp.f64 	%fd1106, %fd1105, %fd1103, %p444;
	selp.f64 	%fd1107, %fd1106, %fd1103, %p446;
	setp.eq.f64 	%p447, %fd1102, 0d0000000000000000;
	selp.b32 	%r528, %r73, 0, %p444;
	or.b32  	%r529, %r528, 2146435072;
	selp.b32 	%r530, %r529, %r528, %p431;
	mov.b32 	%r531, 0;
	mov.b64 	%fd1108, {%r531, %r530};
	selp.f64 	%fd1432, %fd1108, %fd1107, %p447;
	add.f64 	%fd1109, %fd1102, 0d4000000000000000;
	{
	.reg .b32 %temp; 
	mov.b64 	{%temp, %r532}, %fd1109;
	}
	and.b32  	%r533, %r532, 2146435072;
	setp.ne.s32 	%p448, %r533, 2146435072;
	@%p448 bra 	$L__BB0_210;
	fma.rn.f64 	%fd1110, %fd1386, 0d3F50624DD2F1A9FC, %fd1377;
	sub.f64 	%fd1111, %fd1406, %fd1110;
	setp.num.f64 	%p449, %fd1111, %fd1111;
	@%p449 bra 	$L__BB0_208;
	fma.rn.f64 	%fd1112, %fd1386, 0d3F50624DD2F1A9FC, %fd1377;
	sub.f64 	%fd1113, %fd1406, %fd1112;
	mov.f64 	%fd1114, 0d4000000000000000;
	add.rn.f64 	%fd1432, %fd1113, %fd1114;
	bra.uni 	$L__BB0_210;
$L__BB0_208:
	setp.neu.f64 	%p450, %fd384, 0d7FF0000000000000;
	@%p450 bra 	$L__BB0_210;
	and.b32  	%r534, %r39, 2146435072;
	setp.eq.s32 	%p452, %r534, 1062207488;
	and.b32  	%r535, %r39, 2147483647;
	setp.ne.s32 	%p453, %r535, 1071644672;
	setp.lt.s32 	%p454, %r39, 0;
	selp.b32 	%r536, 0, 2146435072, %p454;
	or.b32  	%r537, %r536, -2147483648;
	selp.b32 	%r538, %r537, %r536, %p453;
	selp.b32 	%r539, %r538, %r536, %p452;
	selp.b32 	%r540, %r539, %r536, %p446;
	mov.b32 	%r541, 0;
	mov.b64 	%fd1432, {%r541, %r540};
$L__BB0_210:
	setp.lt.s32 	%p455, %r39, 0;
	and.b32  	%r542, %r39, 2146435072;
	setp.eq.s32 	%p456, %r542, 1062207488;
	fma.rn.f64 	%fd1115, %fd1386, 0d3F50624DD2F1A9FC, %fd1377;
	sub.f64 	%fd1116, %fd1406, %fd1115;
	setp.eq.f64 	%p457, %fd1116, 0d3FF0000000000000;
	selp.f64 	%fd389, 0d3FF0000000000000, %fd1432, %p457;
	fma.rn.f64 	%fd1117, %fd1387, 0d3F50624DD2F1A9FC, %fd1378;
	sub.f64 	%fd1118, %fd1407, %fd1117;
	{
	.reg .b32 %temp; 
	mov.b64 	{%temp, %r74}, %fd1118;
	}
	abs.f64 	%fd390, %fd1118;
	{ // callseq 38, 0
	.param .b64 param0;
	st.param.f64 	[param0], %fd390;
	.param .b64 param1;
	st.param.f64 	[param1], 0d4000000000000000;
	.param .b64 retval0;
	call.uni (retval0), 
	__internal_accurate_pow, 
	(
	param0, 
	param1
	);
	ld.param.f64 	%fd1119, [retval0];
	} // callseq 38
	setp.lt.s32 	%p458, %r74, 0;
	neg.f64 	%fd1121, %fd1119;
	selp.f64 	%fd1122, %fd1121, %fd1119, %p456;
	selp.f64 	%fd1123, %fd1122, %fd1119, %p458;
	setp.eq.f64 	%p459, %fd1118, 0d0000000000000000;
	selp.b32 	%r543, %r74, 0, %p456;
	or.b32  	%r544, %r543, 2146435072;
	selp.b32 	%r545, %r544, %r543, %p455;
	mov.b32 	%r546, 0;
	mov.b64 	%fd1124, {%r546, %r545};
	selp.f64 	%fd1433, %fd1124, %fd1123, %p459;
	add.f64 	%fd1125, %fd1118, 0d4000000000000000;
	{
	.reg .b32 %temp; 
	mov.b64 	{%temp, %r547}, %fd1125;
	}
	and.b32  	%r548, %r547, 2146435072;
	setp.ne.s32 	%p460, %r548, 2146435072;
	@%p460 bra 	$L__BB0_215;
	fma.rn.f64 	%fd1126, %fd1387, 0d3F50624DD2F1A9FC, %fd1378;
	sub.f64 	%fd1127, %fd1407, %fd1126;
	setp.num.f64 	%p461, %fd1127, %fd1127;
	@%p461 bra 	$L__BB0_213;
	fma.rn.f64 	%fd1128, %fd1387, 0d3F50624DD2F1A9FC, %fd1378;
	sub.f64 	%fd1129, %fd1407, %fd1128;
	mov.f64 	%fd1130, 0d4000000000000000;
	add.rn.f64 	%fd1433, %fd1129, %fd1130;
	bra.uni 	$L__BB0_215;
$L__BB0_213:
	setp.neu.f64 	%p462, %fd390, 0d7FF0000000000000;
	@%p462 bra 	$L__BB0_215;
	setp.lt.s32 	%p463, %r74, 0;
	and.b32  	%r549, %r39, 2146435072;
	setp.eq.s32 	%p464, %r549, 1062207488;
	and.b32  	%r550, %r39, 2147483647;
	setp.ne.s32 	%p465, %r550, 1071644672;
	setp.lt.s32 	%p466, %r39, 0;
	selp.b32 	%r551, 0, 2146435072, %p466;
	or.b32  	%r552, %r551, -2147483648;
	selp.b32 	%r553, %r552, %r551, %p465;
	selp.b32 	%r554, %r553, %r551, %p464;
	selp.b32 	%r555, %r554, %r551, %p463;
	mov.b32 	%r556, 0;
	mov.b64 	%fd1433, {%r556, %r555};
$L__BB0_215:
	and.b32  	%r557, %r39, 2146435072;
	setp.eq.s32 	%p468, %r557, 1062207488;
	fma.rn.f64 	%fd1131, %fd1387, 0d3F50624DD2F1A9FC, %fd1378;
	sub.f64 	%fd1132, %fd1407, %fd1131;
	setp.eq.f64 	%p469, %fd1132, 0d3FF0000000000000;
	selp.f64 	%fd1133, 0d3FF0000000000000, %fd1433, %p469;
	add.f64 	%fd395, %fd389, %fd1133;
	fma.rn.f64 	%fd1134, %fd1388, 0d3F50624DD2F1A9FC, %fd1379;
	sub.f64 	%fd1135, %fd1408, %fd1134;
	{
	.reg .b32 %temp; 
	mov.b64 	{%temp, %r75}, %fd1135;
	}
	abs.f64 	%fd396, %fd1135;
	{ // callseq 39, 0
	.param .b64 param0;
	st.param.f64 	[param0], %fd396;
	.param .b64 param1;
	st.param.f64 	[param1], 0d4000000000000000;
	.param .b64 retval0;
	call.uni (retval0), 
	__internal_accurate_pow, 
	(
	param0, 
	param1
	);
	ld.param.f64 	%fd1136, [retval0];
	} // callseq 39
	setp.lt.s32 	%p470, %r75, 0;
	neg.f64 	%fd1138, %fd1136;
	selp.f64 	%fd1139, %fd1138, %fd1136, %p468;
	selp.f64 	%fd1140, %fd1139, %fd1136, %p470;
	setp.eq.f64 	%p471, %fd1135, 0d0000000000000000;
	selp.b32 	%r558, %r75, 0, %p468;
	or.b32  	%r559, %r558, 2146435072;
	selp.b32 	%r560, %r559, %r558, %p455;
	mov.b32 	%r561, 0;
	mov.b64 	%fd1141, {%r561, %r560};
	selp.f64 	%fd1434, %fd1141, %fd1140, %p471;
	add.f64 	%fd1142, %fd1135, 0d4000000000000000;
	{
	.reg .b32 %temp; 
	mov.b64 	{%temp, %r562}, %fd1142;
	}
	and.b32  	%r563, %r562, 2146435072;
	setp.ne.s32 	%p472, %r563, 2146435072;
	@%p472 bra 	$L__BB0_220;
	fma.rn.f64 	%fd1143, %fd1388, 0d3F50624DD2F1A9FC, %fd1379;
	sub.f64 	%fd1144, %fd1408, %fd1143;
	setp.num.f64 	%p473, %fd1144, %fd1144;
	@%p473 bra 	$L__BB0_218;
	fma.rn.f64 	%fd1145, %fd1388, 0d3F50624DD2F1A9FC, %fd1379;
	sub.f64 	%fd1146, %fd1408, %fd1145;
	mov.f64 	%fd1147, 0d4000000000000000;
	add.rn.f64 	%fd1434, %fd1146, %fd1147;
	bra.uni 	$L__BB0_220;
$L__BB0_218:
	setp.neu.f64 	%p474, %fd396, 0d7FF0000000000000;
	@%p474 bra 	$L__BB0_220;
	and.b32  	%r564, %r39, 2146435072;
	setp.eq.s32 	%p476, %r564, 1062207488;
	and.b32  	%r565, %r39, 2147483647;
	setp.ne.s32 	%p477, %r565, 1071644672;
	setp.lt.s32 	%p478, %r39, 0;
	selp.b32 	%r566, 0, 2146435072, %p478;
	or.b32  	%r567, %r566, -2147483648;
	selp.b32 	%r568, %r567, %r566, %p477;
	selp.b32 	%r569, %r568, %r566, %p476;
	selp.b32 	%r570, %r569, %r566, %p470;
	mov.b32 	%r571, 0;
	mov.b64 	%fd1434, {%r571, %r570};
$L__BB0_220:
	fma.rn.f64 	%fd1148, %fd1388, 0d3F50624DD2F1A9FC, %fd1379;
	sub.f64 	%fd1149, %fd1408, %fd1148;
	setp.eq.f64 	%p479, %fd1149, 0d3FF0000000000000;
	selp.f64 	%fd1150, 0d3FF0000000000000, %fd1434, %p479;
	add.f64 	%fd1151, %fd395, %fd1150;
	sqrt.rn.f64 	%fd1152, %fd1151;
	max.f64 	%fd1153, %fd1152, 0d3F50624DD2F1A9FC;
	max.f64 	%fd1154, %fd383, 0d3F50624DD2F1A9FC;
	setp.geu.f64 	%p480, %fd1154, %fd1153;
	@%p480 bra 	$L__BB0_222;
	mov.b16 	%rs26, 1;
	mov.f64 	%fd1406, %fd363;
	mov.f64 	%fd1407, %fd364;
	mov.f64 	%fd1408, %fd365;
$L__BB0_222:
	add.s32 	%r737, %r737, 1;
	setp.ne.s32 	%p481, %r737, %r41;
	@%p481 bra 	$L__BB0_131;
$L__BB0_223:
	and.b32  	%r572, %r39, 2146435072;
	setp.eq.s32 	%p482, %r572, 1062207488;
	and.b32  	%r573, %r39, 2147483647;
	setp.ne.s32 	%p483, %r573, 1071644672;
	and.pred  	%p9, %p482, %p483;
	setp.lt.s32 	%p484, %r39, 0;
	selp.b32 	%r77, 0, 2146435072, %p484;
	or.b32  	%r78, %r77, -2147483648;
	setp.ne.s32 	%p485, %r50, 2146435072;
	@%p485 bra 	$L__BB0_228;
	setp.num.f64 	%p486, %fd209, %fd209;
	@%p486 bra 	$L__BB0_226;
	mov.f64 	%fd1155, 0d4000000000000000;
	add.rn.f64 	%fd1438, %fd209, %fd1155;
	bra.uni 	$L__BB0_228;
$L__BB0_226:
	setp.neu.f64 	%p487, %fd244, 0d7FF0000000000000;
	@%p487 bra 	$L__BB0_228;
	setp.lt.s32 	%p488, %r49, 0;
	selp.b32 	%r574, %r78, %r77, %p9;
	selp.b32 	%r575, %r574, %r77, %p488;
	mov.b32 	%r576, 0;
	mov.b64 	%fd1438, {%r576, %r575};
$L__BB0_228:
	setp.ne.s32 	%p489, %r52, 2146435072;
	@%p489 bra 	$L__BB0_233;
	setp.num.f64 	%p490, %fd211, %fd211;
	@%p490 bra 	$L__BB0_231;
	mov.f64 	%fd1156, 0d4000000000000000;
	add.rn.f64 	%fd1439, %fd211, %fd1156;
	bra.uni 	$L__BB0_233;
$L__BB0_231:
	setp.neu.f64 	%p491, %fd249, 0d7FF0000000000000;
	@%p491 bra 	$L__BB0_233;
	setp.lt.s32 	%p492, %r51, 0;
	selp.b32 	%r577, %r78, %r77, %p9;
	selp.b32 	%r578, %r577, %r77, %p492;
	mov.b32 	%r579, 0;
	mov.b64 	%fd1439, {%r579, %r578};
$L__BB0_233:
	setp.ne.s32 	%p493, %r54, 2146435072;
	setp.eq.f64 	%p494, %fd211, 0d3FF0000000000000;
	selp.f64 	%fd1157, 0d3FF0000000000000, %fd1439, %p494;
	setp.eq.f64 	%p495, %fd209, 0d3FF0000000000000;
	selp.f64 	%fd1158, 0d3FF0000000000000, %fd1438, %p495;
	add.f64 	%fd410, %fd1158, %fd1157;
	@%p493 bra 	$L__BB0_238;
	setp.num.f64 	%p496, %fd213, %fd213;
	@%p496 bra 	$L__BB0_236;
	mov.f64 	%fd1159, 0d4000000000000000;
	add.rn.f64 	%fd1440, %fd213, %fd1159;
	bra.uni 	$L__BB0_238;
$L__BB0_236:
	setp.neu.f64 	%p497, %fd255, 0d7FF0000000000000;
	@%p497 bra 	$L__BB0_238;
	setp.lt.s32 	%p498, %r53, 0;
	selp.b32 	%r580, %r78, %r77, %p9;
	selp.b32 	%r581, %r580, %r77, %p498;
	mov.b32 	%r582, 0;
	mov.b64 	%fd1440, {%r582, %r581};
$L__BB0_238:
	setp.eq.f64 	%p499, %fd213, 0d3FF0000000000000;
	setp.lt.s32 	%p500, %r39, 0;
	setp.eq.s32 	%p501, %r572, 1062207488;
	selp.f64 	%fd1160, 0d3FF0000000000000, %fd1440, %p499;
	add.f64 	%fd1161, %fd410, %fd1160;
	sqrt.rn.f64 	%fd1162, %fd1161;
	max.f64 	%fd1163, %fd1162, 0d3F50624DD2F1A9FC;
	div.rn.f64 	%fd414, %fd209, %fd1163;
	div.rn.f64 	%fd415, %fd211, %fd1163;
	div.rn.f64 	%fd416, %fd213, %fd1163;
	{
	.reg .b32 %temp; 
	mov.b64 	{%temp, %r80}, %fd1386;
	}
	abs.f64 	%fd417, %fd1386;
	{ // callseq 40, 0
	.param .b64 param0;
	st.param.f64 	[param0], %fd417;
	.param .b64 param1;
	st.param.f64 	[param1], 0d4000000000000000;
	.param .b64 retval0;
	call.uni (retval0), 
	__internal_accurate_pow, 
	(
	param0, 
	param1
	);
	ld.param.f64 	%fd1164, [retval0];
	} // callseq 40
	setp.lt.s32 	%p502, %r80, 0;
	neg.f64 	%fd1166, %fd1164;
	selp.f64 	%fd1167, %fd1166, %fd1164, %p501;
	selp.f64 	%fd1168, %fd1167, %fd1164, %p502;
	setp.eq.f64 	%p503, %fd1386, 0d0000000000000000;
	selp.b32 	%r583, %r80, 0, %p501;
	or.b32  	%r584, %r583, 2146435072;
	selp.b32 	%r585, %r584, %r583, %p500;
	mov.b32 	%r586, 0;
	mov.b64 	%fd1169, {%r586, %r585};
	selp.f64 	%fd1441, %fd1169, %fd1168, %p503;
	add.f64 	%fd1170, %fd1386, 0d4000000000000000;
	{
	.reg .b32 %temp; 
	mov.b64 	{%temp, %r587}, %fd1170;
	}
	and.b32  	%r588, %r587, 2146435072;
	setp.ne.s32 	%p504, %r588, 2146435072;
	@%p504 bra 	$L__BB0_243;
	setp.num.f64 	%p505, %fd1386, %fd1386;
	@%p505 bra 	$L__BB0_241;
	mov.f64 	%fd1171, 0d4000000000000000;
	add.rn.f64 	%fd1441, %fd1386, %fd1171;
	bra.uni 	$L__BB0_243;
$L__BB0_241:
	setp.neu.f64 	%p506, %fd417, 0d7FF0000000000000;
	@%p506 bra 	$L__BB0_243;
	setp.lt.s32 	%p507, %r80, 0;
	setp.eq.s32 	%p508, %r572, 1062207488;
	setp.ne.s32 	%p509, %r573, 1071644672;
	selp.b32 	%r591, %r78, %r77, %p509;
	selp.b32 	%r592, %r591, %r77, %p508;
	selp.b32 	%r593, %r592, %r77, %p507;
	mov.b32 	%r594, 0;
	mov.b64 	%fd1441, {%r594, %r593};
$L__BB0_243:
	setp.lt.s32 	%p510, %r39, 0;
	setp.eq.s32 	%p511, %r572, 1062207488;
	{
	.reg .b32 %temp; 
	mov.b64 	{%temp, %r81}, %fd1387;
	}
	abs.f64 	%fd422, %fd1387;
	{ // callseq 41, 0
	.param .b64 param0;
	st.param.f64 	[param0], %fd422;
	.param .b64 param1;
	st.param.f64 	[param1], 0d4000000000000000;
	.param .b64 retval0;
	call.uni (retval0), 
	__internal_accurate_pow, 
	(
	param0, 
	param1
	);
	ld.param.f64 	%fd1172, [retval0];
	} // callseq 41
	setp.lt.s32 	%p513, %r81, 0;
	neg.f64 	%fd1174, %fd1172;
	selp.f64 	%fd1175, %fd1174, %fd1172, %p511;
	selp.f64 	%fd1176, %fd1175, %fd1172, %p513;
	setp.eq.f64 	%p514, %fd1387, 0d0000000000000000;
	selp.b32 	%r595, %r81, 0, %p511;
	or.b32  	%r596, %r595, 2146435072;
	selp.b32 	%r597, %r596, %r595, %p510;
	mov.b32 	%r598, 0;
	mov.b64 	%fd1177, {%r598, %r597};
	selp.f64 	%fd1442, %fd1177, %fd1176, %p514;
	add.f64 	%fd1178, %fd1387, 0d4000000000000000;
	{
	.reg .b32 %temp; 
	mov.b64 	{%temp, %r599}, %fd1178;
	}
	and.b32  	%r600, %r599, 2146435072;
	setp.ne.s32 	%p515, %r600, 2146435072;
	@%p515 bra 	$L__BB0_248;
	setp.num.f64 	%p516, %fd1387, %fd1387;
	@%p516 bra 	$L__BB0_246;
	mov.f64 	%fd1179, 0d4000000000000000;
	add.rn.f64 	%fd1442, %fd1387, %fd1179;
	bra.uni 	$L__BB0_248;
$L__BB0_246:
	setp.neu.f64 	%p517, %fd422, 0d7FF0000000000000;
	@%p517 bra 	$L__BB0_248;
	setp.lt.s32 	%p518, %r81, 0;
	setp.eq.s32 	%p519, %r572, 1062207488;
	setp.ne.s32 	%p520, %r573, 1071644672;
	selp.b32 	%r603, %r78, %r77, %p520;
	selp.b32 	%r604, %r603, %r77, %p519;
	selp.b32 	%r605, %r604, %r77, %p518;
	mov.b32 	%r606, 0;
	mov.b64 	%fd1442, {%r606, %r605};
$L__BB0_248:
	setp.lt.s32 	%p521, %r39, 0;
	setp.eq.s32 	%p522, %r572, 1062207488;
	setp.eq.f64 	%p524, %fd1387, 0d3FF0000000000000;
	selp.f64 	%fd1180, 0d3FF0000000000000, %fd1442, %p524;
	setp.eq.f64 	%p525, %fd1386, 0d3FF0000000000000;
	selp.f64 	%fd1181, 0d3FF0000000000000, %fd1441, %p525;
	add.f64 	%fd427, %fd1181, %fd1180;
	{
	.reg .b32 %temp; 
	mov.b64 	{%temp, %r82}, %fd1388;
	}
	abs.f64 	%fd428, %fd1388;
	{ // callseq 42, 0
	.param .b64 param0;
	st.param.f64 	[param0], %fd428;
	.param .b64 param1;
	st.param.f64 	[param1], 0d4000000000000000;
	.param .b64 retval0;
	call.uni (retval0), 
	__internal_accurate_pow, 
	(
	param0, 
	param1
	);
	ld.param.f64 	%fd1182, [retval0];
	} // callseq 42
	setp.lt.s32 	%p526, %r82, 0;
	neg.f64 	%fd1184, %fd1182;
	selp.f64 	%fd1185, %fd1184, %fd1182, %p522;
	selp.f64 	%fd1186, %fd1185, %fd1182, %p526;
	setp.eq.f64 	%p527, %fd1388, 0d0000000000000000;
	selp.b32 	%r607, %r82, 0, %p522;
	or.b32  	%r608, %r607, 2146435072;
	selp.b32 	%r609, %r608, %r607, %p521;
	mov.b32 	%r610, 0;
	mov.b64 	%fd1187, {%r610, %r609};
	selp.f64 	%fd1443, %fd1187, %fd1186, %p527;
	add.f64 	%fd1188, %fd1388, 0d4000000000000000;
	{
	.reg .b32 %temp; 
	mov.b64 	{%temp, %r611}, %fd1188;
	}
	and.b32  	%r612, %r611, 2146435072;
	setp.ne.s32 	%p528, %r612, 2146435072;
	@%p528 bra 	$L__BB0_253;
	setp.num.f64 	%p529, %fd1388, %fd1388;
	@%p529 bra 	$L__BB0_251;
	mov.f64 	%fd1189, 0d4000000000000000;
	add.rn.f64 	%fd1443, %fd1388, %fd1189;
	bra.uni 	$L__BB0_253;
$L__BB0_251:
	setp.neu.f64 	%p530, %fd428, 0d7FF0000000000000;
	@%p530 bra 	$L__BB0_253;
	setp.lt.s32 	%p531, %r82, 0;
	setp.eq.s32 	%p532, %r572, 1062207488;
	setp.ne.s32 	%p533, %r573, 1071644672;
	selp.b32 	%r615, %r78, %r77, %p533;
	selp.b32 	%r616, %r615, %r77, %p532;
	selp.b32 	%r617, %r616, %r77, %p531;
	mov.b32 	%r618, 0;
	mov.b64 	%fd1443, {%r618, %r617};
$L__BB0_253:
	setp.eq.f64 	%p534, %fd185, 0d3FF0000000000000;
	setp.neu.f64 	%p535, %fd192, 0d7FF0000000000000;
	setp.nan.f64 	%p536, %fd185, %fd185;
	setp.eq.s32 	%p537, %r44, 2146435072;
	setp.eq.f64 	%p538, %fd184, 0d3FF0000000000000;
	setp.neu.f64 	%p539, %fd189, 0d7FF0000000000000;
	setp.nan.f64 	%p540, %fd184, %fd184;
	setp.eq.s32 	%p541, %r43, 2146435072;
	setp.eq.f64 	%p542, %fd183, 0d3FF0000000000000;
	setp.neu.f64 	%p543, %fd186, 0d7FF0000000000000;
	setp.nan.f64 	%p544, %fd183, %fd183;
	setp.eq.s32 	%p545, %r42, 2146435072;
	setp.lt.s32 	%p546, %r39, 0;
	setp.eq.s32 	%p547, %r572, 1062207488;
	setp.eq.f64 	%p549, %fd1388, 0d3FF0000000000000;
	selp.f64 	%fd1190, 0d3FF0000000000000, %fd1443, %p549;
	add.f64 	%fd1191, %fd427, %fd1190;
	sqrt.rn.f64 	%fd1192, %fd1191;
	max.f64 	%fd1193, %fd1192, 0d3F50624DD2F1A9FC;
	div.rn.f64 	%fd1386, %fd1386, %fd1193;
	div.rn.f64 	%fd1387, %fd1387, %fd1193;
	div.rn.f64 	%fd1388, %fd1388, %fd1193;
	mov.f64 	%fd1194, 0d4000000000000000;
	add.rn.f64 	%fd1195, %fd183, %fd1194;
	selp.f64 	%fd1196, %fd1195, %fd187, %p544;
	selp.f64 	%fd1197, %fd1196, %fd188, %p543;
	selp.f64 	%fd1198, %fd1197, %fd187, %p545;
	selp.f64 	%fd1199, 0d3FF0000000000000, %fd1198, %p542;
	add.rn.f64 	%fd1200, %fd184, %fd1194;
	selp.f64 	%fd1201, %fd1200, %fd190, %p540;
	selp.f64 	%fd1202, %fd1201, %fd191, %p539;
	selp.f64 	%fd1203, %fd1202, %fd190, %p541;
	selp.f64 	%fd1204, 0d3FF0000000000000, %fd1203, %p538;
	add.f64 	%fd1205, %fd1199, %fd1204;
	add.rn.f64 	%fd1206, %fd185, %fd1194;
	selp.f64 	%fd1207, %fd1206, %fd193, %p536;
	selp.f64 	%fd1208, %fd1207, %fd194, %p535;
	selp.f64 	%fd1209, %fd1208, %fd193, %p537;
	selp.f64 	%fd1210, 0d3FF0000000000000, %fd1209, %p534;
	add.f64 	%fd1211, %fd1205, %fd1210;
	sqrt.rn.f64 	%fd1212, %fd1211;
	max.f64 	%fd1213, %fd1212, 0d3F50624DD2F1A9FC;
	div.rn.f64 	%fd1454, %fd183, %fd1213;
	div.rn.f64 	%fd1455, %fd184, %fd1213;
	div.rn.f64 	%fd1456, %fd185, %fd1213;
	mul.f64 	%fd1214, %fd415, %fd1387;
	fma.rn.f64 	%fd1215, %fd414, %fd1386, %fd1214;
	fma.rn.f64 	%fd439, %fd416, %fd1388, %fd1215;
	add.f64 	%fd1216, %fd439, %fd439;
	mul.f64 	%fd1217, %fd1216, %fd1386;
	mul.f64 	%fd1218, %fd1216, %fd1387;
	mul.f64 	%fd1219, %fd1216, %fd1388;
	sub.f64 	%fd440, %fd1217, %fd414;
	sub.f64 	%fd441, %fd1218, %fd415;
	sub.f64 	%fd442, %fd1219, %fd416;
	{
	.reg .b32 %temp; 
	mov.b64 	{%temp, %r83}, %fd440;
	}
	abs.f64 	%fd443, %fd440;
	{ // callseq 43, 0
	.param .b64 param0;
	st.param.f64 	[param0], %fd443;
	.param .b64 param1;
	st.param.f64 	[param1], 0d4000000000000000;
	.param .b64 retval0;
	call.uni (retval0), 
	__internal_accurate_pow, 
	(
	param0, 
	param1
	);
	ld.param.f64 	%fd1220, [retval0];
	} // callseq 43
	setp.lt.s32 	%p550, %r83, 0;
	neg.f64 	%fd1222, %fd1220;
	selp.f64 	%fd1223, %fd1222, %fd1220, %p547;
	selp.f64 	%fd1224, %fd1223, %fd1220, %p550;
	setp.eq.f64 	%p551, %fd440, 0d0000000000000000;
	selp.b32 	%r619, %r83, 0, %p547;
	or.b32  	%r620, %r619, 2146435072;
	selp.b32 	%r621, %r620, %r619, %p546;
	mov.b32 	%r622, 0;
	mov.b64 	%fd1225, {%r622, %r621};
	selp.f64 	%fd1444, %fd1225, %fd1224, %p551;
	add.f64 	%fd1226, %fd440, 0d4000000000000000;
	{
	.reg .b32 %temp; 
	mov.b64 	{%temp, %r623}, %fd1226;
	}
	and.b32  	%r624, %r623, 2146435072;
	setp.ne.s32 	%p552, %r624, 2146435072;
	@%p552 bra 	$L__BB0_258;
	setp.num.f64 	%p553, %fd440, %fd440;
	@%p553 bra 	$L__BB0_256;
	mov.f64 	%fd1227, 0d4000000000000000;
	add.rn.f64 	%fd1444, %fd440, %fd1227;
	bra.uni 	$L__BB0_258;
$L__BB0_256:
	setp.neu.f64 	%p554, %fd443, 0d7FF0000000000000;
	@%p554 bra 	$L__BB0_258;
	setp.lt.s32 	%p555, %r83, 0;
	and.b32  	%r625, %r39, 2146435072;
	setp.eq.s32 	%p556, %r625, 1062207488;
	and.b32  	%r626, %r39, 2147483647;
	setp.ne.s32 	%p557, %r626, 1071644672;
	selp.b32 	%r627, %r78, %r77, %p557;
	selp.b32 	%r628, %r627, %r77, %p556;
	selp.b32 	%r629, %r628, %r77, %p555;
	mov.b32 	%r630, 0;
	mov.b64 	%fd1444, {%r630, %r629};
$L__BB0_258:
	setp.lt.s32 	%p558, %r39, 0;
	setp.eq.s32 	%p559, %r572, 1062207488;
	{
	.reg .b32 %temp; 
	mov.b64 	{%temp, %r84}, %fd441;
	}
	abs.f64 	%fd448, %fd441;
	{ // callseq 44, 0
	.param .b64 param0;
	st.param.f64 	[param0], %fd448;
	.param .b64 param1;
	st.param.f64 	[param1], 0d4000000000000000;
	.param .b64 retval0;
	call.uni (retval0), 
	__internal_accurate_pow, 
	(
	param0, 
	param1
	);
	ld.param.f64 	%fd1228, [retval0];
	} // callseq 44
	setp.lt.s32 	%p561, %r84, 0;
	neg.f64 	%fd1230, %fd1228;
	selp.f64 	%fd1231, %fd1230, %fd1228, %p559;
	selp.f64 	%fd1232, %fd1231, %fd1228, %p561;
	setp.eq.f64 	%p562, %fd441, 0d0000000000000000;
	selp.b32 	%r631, %r84, 0, %p559;
	or.b32  	%r632, %r631, 2146435072;
	selp.b32 	%r633, %r632, %r631, %p558;
	mov.b32 	%r634, 0;
	mov.b64 	%fd1233, {%r634, %r633};
	selp.f64 	%fd1445, %fd1233, %fd1232, %p562;
	add.f64 	%fd1234, %fd441, 0d4000000000000000;
	{
	.reg .b32 %temp; 
	mov.b64 	{%temp, %r635}, %fd1234;
	}
	and.b32  	%r636, %r635, 2146435072;
	setp.ne.s32 	%p563, %r636, 2146435072;
	@%p563 bra 	$L__BB0_263;
	setp.num.f64 	%p564, %fd441, %fd441;
	@%p564 bra 	$L__BB0_261;
	mov.f64 	%fd1235, 0d4000000000000000;
	add.rn.f64 	%fd1445, %fd441, %fd1235;
	bra.uni 	$L__BB0_263;
$L__BB0_261:
	setp.neu.f64 	%p565, %fd448, 0d7FF0000000000000;
	@%p565 bra 	$L__BB0_263;
	setp.lt.s32 	%p566, %r84, 0;
	and.b32  	%r637, %r39, 2146435072;
	setp.eq.s32 	%p567, %r637, 1062207488;
	and.b32  	%r638, %r39, 2147483647;
	setp.ne.s32 	%p568, %r638, 1071644672;
	selp.b32 	%r639, %r78, %r77, %p568;
	selp.b32 	%r640, %r639, %r77, %p567;
	selp.b32 	%r641, %r640, %r77, %p566;
	mov.b32 	%r642, 0;
	mov.b64 	%fd1445, {%r642, %r641};
$L__BB0_263:
	setp.lt.s32 	%p569, %r39, 0;
	setp.eq.s32 	%p570, %r572, 1062207488;
	setp.eq.f64 	%p572, %fd441, 0d3FF0000000000000;
	selp.f64 	%fd1236, 0d3FF0000000000000, %fd1445, %p572;
	setp.eq.f64 	%p573, %fd440, 0d3FF0000000000000;
	selp.f64 	%fd1237, 0d3FF0000000000000, %fd1444, %p573;
	add.f64 	%fd453, %fd1237, %fd1236;
	{
	.reg .b32 %temp; 
	mov.b64 	{%temp, %r85}, %fd442;
	}
	abs.f64 	%fd454, %fd442;
	{ // callseq 45, 0
	.param .b64 param0;
	st.param.f64 	[param0], %fd454;
	.param .b64 param1;
	st.param.f64 	[param1], 0d4000000000000000;
	.param .b64 retval0;
	call.uni (retval0), 
	__internal_accurate_pow, 
	(
	param0, 
	param1
	);
	ld.param.f64 	%fd1238, [retval0];
	} // callseq 45
	setp.lt.s32 	%p574, %r85, 0;
	neg.f64 	%fd1240, %fd1238;
	selp.f64 	%fd1241, %fd1240, %fd1238, %p570;
	selp.f64 	%fd1242, %fd1241, %fd1238, %p574;
	setp.eq.f64 	%p575, %fd442, 0d0000000000000000;
	selp.b32 	%r643, %r85, 0, %p570;
	or.b32  	%r644, %r643, 2146435072;
	selp.b32 	%r645, %r644, %r643, %p569;
	mov.b32 	%r646, 0;
	mov.b64 	%fd1243, {%r646, %r645};
	selp.f64 	%fd1446, %fd1243, %fd1242, %p575;
	add.f64 	%fd1244, %fd442, 0d4000000000000000;
	{
	.reg .b32 %temp; 
	mov.b64 	{%temp, %r647}, %fd1244;
	}
	and.b32  	%r648, %r647, 2146435072;
	setp.ne.s32 	%p576, %r648, 2146435072;
	@%p576 bra 	$L__BB0_268;
	setp.num.f64 	%p577, %fd442, %fd442;
	@%p577 bra 	$L__BB0_266;
	mov.f64 	%fd1245, 0d4000000000000000;
	add.rn.f64 	%fd1446, %fd442, %fd1245;
	bra.uni 	$L__BB0_268;
$L__BB0_266:
	setp.neu.f64 	%p578, %fd454, 0d7FF0000000000000;
	@%p578 bra 	$L__BB0_268;
	setp.lt.s32 	%p579, %r85, 0;
	and.b32  	%r649, %r39, 2146435072;
	setp.eq.s32 	%p580, %r649, 1062207488;
	and.b32  	%r650, %r39, 2147483647;
	setp.ne.s32 	%p581, %r650, 1071644672;
	selp.b32 	%r651, %r78, %r77, %p581;
	selp.b32 	%r652, %r651, %r77, %p580;
	selp.b32 	%r653, %r652, %r77, %p579;
	mov.b32 	%r654, 0;
	mov.b64 	%fd1446, {%r654, %r653};
$L__BB0_268:
	setp.eq.f64 	%p582, %fd442, 0d3FF0000000000000;
	selp.f64 	%fd1246, 0d3FF0000000000000, %fd1446, %p582;
	add.f64 	%fd1247, %fd453, %fd1246;
	sqrt.rn.f64 	%fd1248, %fd1247;
	max.f64 	%fd1249, %fd1248, 0d3F50624DD2F1A9FC;
	div.rn.f64 	%fd459, %fd440, %fd1249;
	div.rn.f64 	%fd460, %fd441, %fd1249;
	div.rn.f64 	%fd461, %fd442, %fd1249;
	and.b16  	%rs19, %rs26, 255;
	setp.ne.s16 	%p583, %rs19, 0;
	@%p583 bra 	$L__BB0_273;
	mul.f64 	%fd1250, %fd1455, %fd460;
	fma.rn.f64 	%fd1251, %fd1454, %fd459, %fd1250;
	fma.rn.f64 	%fd1252, %fd1456, %fd461, %fd1251;
	max.f64 	%fd1253, %fd1252, 0d0000000000000000;
	{
	.reg .b32 %temp; 
	mov.b64 	{%temp, %r86}, %fd1253;
	}
	{
	.reg .b32 %temp; 
	mov.b64 	{%temp, %r655}, %fd1392;
	}
	shr.u32 	%r656, %r655, 20;
	and.b32  	%r657, %r656, 2047;
	add.s32 	%r658, %r657, -1012;
	mov.b64 	%rd32, %fd1392;
	shl.b64 	%rd33, %rd32, %r658;
	setp.eq.s64 	%p584, %rd33, -9223372036854775808;
	abs.f64 	%fd462, %fd1253;
	{ // callseq 46, 0
	.param .b64 param0;
	st.param.f64 	[param0], %fd462;
	.param .b64 param1;
	st.param.f64 	[param1], %fd1392;
	.param .b64 retval0;
	call.uni (retval0), 
	__internal_accurate_pow, 
	(
	param0, 
	param1
	);
	ld.param.f64 	%fd1254, [retval0];
	} // callseq 46
	setp.lt.s32 	%p586, %r86, 0;
	neg.f64 	%fd1256, %fd1254;
	selp.f64 	%fd1257, %fd1256, %fd1254, %p584;
	selp.f64 	%fd1258, %fd1257, %fd1254, %p586;
	setp.eq.f64 	%p587, %fd1253, 0d0000000000000000;
	cvt.rzi.f64.f64 	%fd1259, %fd1392;
	setp.neu.f64 	%p588, %fd1392, %fd1259;
	selp.f64 	%fd1261, 0dFFF8000000000000, %fd1258, %p588;
	selp.f64 	%fd1262, %fd1261, %fd1258, %p586;
	abs.f64 	%fd463, %fd1392;
	setp.neu.f64 	%p589, %fd463, 0d3FE0000000000000;
	and.pred  	%p590, %p589, %p584;
	selp.b32 	%r659, %r86, 0, %p590;
	setp.lt.s32 	%p591, %r655, 0;
	or.b32  	%r660, %r659, 2146435072;
	selp.b32 	%r661, %r660, %r659, %p591;
	mov.b32 	%r662, 0;
	mov.b64 	%fd1263, {%r662, %r661};
	add.f64 	%fd1264, %fd1392, %fd1253;
	{
	.reg .b32 %temp; 
	mov.b64 	{%temp, %r663}, %fd1264;
	}
	and.b32  	%r87, %r663, 2146435072;
	setp.ne.s32 	%p592, %r87, 2146435072;
	setp.nan.f64 	%p593, %fd1392, %fd1392;
	selp.b32 	%r88, 0, 2146435072, %p591;
	and.b32  	%r89, %r655, 2147483647;
	or.b32  	%r90, %r88, -2147483648;
	setp.gt.f64 	%p594, %fd462, 0d3FF0000000000000;
	selp.b32 	%r664, 2146435072, 0, %p594;
	xor.b32  	%r665, %r664, 2146435072;
	selp.b32 	%r666, %r665, %r664, %p591;
	mov.b64 	%fd464, {%r662, %r666};
	add.rn.f64 	%fd465, %fd1253, %fd1392;
	setp.eq.f64 	%p10, %fd1253, 0d3FF0000000000000;
	selp.f64 	%fd466, %fd1263, %fd1262, %p587;
	selp.u32 	%r667, -1, 0, %p584;
	selp.u32 	%r668, -1, 0, %p590;
	selp.b32 	%r669, %r668, %r667, %p587;
	and.b32  	%r670, %r669, 1;
	setp.eq.b32 	%p11, %r670, 1;
	or.pred  	%p595, %p592, %p593;
	selp.f64 	%fd1447, %fd466, %fd465, %p592;
	@%p595 bra 	$L__BB0_272;
	setp.neu.f64 	%p596, %fd462, 0d7FF0000000000000;
	setp.eq.f64 	%p597, %fd463, 0d7FF0000000000000;
	or.pred  	%p598, %p597, %p596;
	selp.f64 	%fd1447, %fd464, %fd466, %p597;
	@%p598 bra 	$L__BB0_272;
	setp.ne.s32 	%p599, %r89, 1071644672;
	setp.lt.s32 	%p600, %r86, 0;
	selp.b32 	%r672, %r90, %r88, %p599;
	selp.b32 	%r673, %r672, %r88, %p11;
	selp.b32 	%r674, %r673, %r88, %p600;
	mov.b32 	%r675, 0;
	mov.b64 	%fd1447, {%r675, %r674};
$L__BB0_272:
	max.f64 	%fd1265, %fd439, 0d0000000000000000;
	setp.eq.f64 	%p601, %fd1392, 0d0000000000000000;
	or.pred  	%p602, %p10, %p601;
	setp.ne.s32 	%p603, %r89, 1071644672;
	setp.neu.f64 	%p604, %fd462, 0d7FF0000000000000;
	setp.eq.f64 	%p605, %fd463, 0d7FF0000000000000;
	setp.nan.f64 	%p606, %fd1392, %fd1392;
	setp.ne.s32 	%p607, %r87, 2146435072;
	setp.lt.s32 	%p608, %r86, 0;
	selp.f64 	%fd1266, 0d3FF0000000000000, %fd1447, %p602;
	mul.f64 	%fd1267, %fd1380, %fd1266;
	mul.wide.u32 	%rd34, %r735, 48;
	add.s64 	%rd35, %rd5, %rd34;
	ld.f64 	%fd1268, [%rd35+24];
	fma.rn.f64 	%fd1269, %fd1383, %fd1265, %fd1267;
	fma.rn.f64 	%fd1270, %fd1268, %fd1269, %fd1448;
	min.f64 	%fd1448, %fd1270, 0d3FF0000000000000;
	or.pred  	%p609, %p606, %p605;
	or.pred  	%p610, %p607, %p609;
	selp.f64 	%fd1271, %fd465, %fd464, %p606;
	xor.pred  	%p611, %p607, %p610;
	selp.f64 	%fd1272, %fd1271, %fd466, %p611;
	selp.b32 	%r677, %r90, %r88, %p603;
	selp.b32 	%r678, %r677, %r88, %p11;
	selp.b32 	%r679, %r678, %r88, %p608;
	mov.b32 	%r680, 0;
	mov.b64 	%fd1273, {%r680, %r679};
	selp.f64 	%fd1274, %fd1272, %fd1273, %p604;
	selp.f64 	%fd1275, %fd1272, %fd1274, %p610;
	selp.f64 	%fd1276, 0d3FF0000000000000, %fd1275, %p602;
	mul.f64 	%fd1277, %fd1381, %fd1276;
	ld.f64 	%fd1278, [%rd35+32];
	fma.rn.f64 	%fd1279, %fd1384, %fd1265, %fd1277;
	fma.rn.f64 	%fd1280, %fd1278, %fd1279, %fd1449;
	min.f64 	%fd1449, %fd1280, 0d3FF0000000000000;
	mul.f64 	%fd1281, %fd1382, %fd1276;
	ld.f64 	%fd1282, [%rd35+40];
	fma.rn.f64 	%fd1283, %fd1385, %fd1265, %fd1281;
	fma.rn.f64 	%fd1284, %fd1282, %fd1283, %fd1450;
	min.f64 	%fd1450, %fd1284, 0d3FF0000000000000;
$L__BB0_273:
	add.s32 	%r735, %r735, 1;
	setp.lt.s32 	%p612, %r735, %r38;
	@%p612 bra 	$L__BB0_105;
$L__BB0_274:
	add.u64 	%rd36, %SP, 24;
	add.u64 	%rd37, %SPL, 24;
	mul.f64 	%fd1285, %fd1455, %fd1387;
	fma.rn.f64 	%fd1286, %fd1454, %fd1386, %fd1285;
	fma.rn.f64 	%fd1287, %fd1456, %fd1388, %fd1286;
	add.f64 	%fd1288, %fd1287, %fd1287;
	mul.f64 	%fd1289, %fd1288, %fd1386;
	mul.f64 	%fd1290, %fd1288, %fd1387;
	mul.f64 	%fd1291, %fd1288, %fd1388;
	sub.f64 	%fd489, %fd1289, %fd1454;
	sub.f64 	%fd490, %fd1290, %fd1455;
	sub.f64 	%fd491, %fd1291, %fd1456;
	fma.rn.f64 	%fd1292, %fd489, 0d3F847AE147AE147B, %fd1377;
	st.local.f64 	[%rd37], %fd1292;
	fma.rn.f64 	%fd1293, %fd490, 0d3F847AE147AE147B, %fd1378;
	st.local.f64 	[%rd37+8], %fd1293;
	fma.rn.f64 	%fd1294, %fd491, 0d3F847AE147AE147B, %fd1379;
	st.local.f64 	[%rd37+16], %fd1294;
	{
	.reg .b32 %temp; 
	mov.b64 	{%temp, %r92}, %fd489;
	}
	mov.f64 	%fd1295, 0d4000000000000000;
	{
	.reg .b32 %temp; 
	mov.b64 	{%temp, %r681}, %fd1295;
	}
	and.b32  	%r94, %r681, 2146435072;
	setp.eq.s32 	%p613, %r94, 1062207488;
	abs.f64 	%fd492, %fd489;
	{ // callseq 47, 0
	.param .b64 param0;
	st.param.f64 	[param0], %fd492;
	.param .b64 param1;
	st.param.f64 	[param1], 0d4000000000000000;
	.param .b64 retval0;
	call.uni (retval0), 
	__internal_accurate_pow, 
	(
	param0, 
	param1
	);
	ld.param.f64 	%fd1296, [retval0];
	} // callseq 47
	setp.lt.s32 	%p614, %r92, 0;
	neg.f64 	%fd1298, %fd1296;
	selp.f64 	%fd1299, %fd1298, %fd1296, %p613;
	selp.f64 	%fd1464, %fd1299, %fd1296, %p614;
	setp.neu.f64 	%p615, %fd489, 0d0000000000000000;
	@%p615 bra 	$L__BB0_276;
	setp.eq.s32 	%p616, %r94, 1062207488;
	selp.b32 	%r682, %r92, 0, %p616;
	setp.lt.s32 	%p617, %r681, 0;
	or.b32  	%r683, %r682, 2146435072;
	selp.b32 	%r684, %r683, %r682, %p617;
	mov.b32 	%r685, 0;
	mov.b64 	%fd1464, {%r685, %r684};
$L__BB0_276:
	add.f64 	%fd1300, %fd489, 0d4000000000000000;
	{
	.reg .b32 %temp; 
	mov.b64 	{%temp, %r686}, %fd1300;
	}
	and.b32  	%r687, %r686, 2146435072;
	setp.ne.s32 	%p618, %r687, 2146435072;
	@%p618 bra 	$L__BB0_281;
	setp.num.f64 	%p619, %fd489, %fd489;
	@%p619 bra 	$L__BB0_279;
	mov.f64 	%fd1301, 0d4000000000000000;
	add.rn.f64 	%fd1464, %fd489, %fd1301;
	bra.uni 	$L__BB0_281;
$L__BB0_279:
	setp.neu.f64 	%p620, %fd492, 0d7FF0000000000000;
	@%p620 bra 	$L__BB0_281;
	setp.lt.s32 	%p621, %r92, 0;
	setp.eq.s32 	%p622, %r94, 1062207488;
	setp.lt.s32 	%p623, %r681, 0;
	selp.b32 	%r689, 0, 2146435072, %p623;
	and.b32  	%r690, %r681, 2147483647;
	setp.ne.s32 	%p624, %r690, 1071644672;
	or.b32  	%r691, %r689, -2147483648;
	selp.b32 	%r692, %r691, %r689, %p624;
	selp.b32 	%r693, %r692, %r689, %p622;
	selp.b32 	%r694, %r693, %r689, %p621;
	mov.b32 	%r695, 0;
	mov.b64 	%fd1464, {%r695, %r694};
$L__BB0_281:
	setp.eq.s32 	%p625, %r94, 1062207488;
	{
	.reg .b32 %temp; 
	mov.b64 	{%temp, %r95}, %fd490;
	}
	abs.f64 	%fd499, %fd490;
	{ // callseq 48, 0
	.param .b64 param0;
	st.param.f64 	[param0], %fd499;
	.param .b64 param1;
	st.param.f64 	[param1], 0d4000000000000000;
	.param .b64 retval0;
	call.uni (retval0), 
	__internal_accurate_pow, 
	(
	param0, 
	param1
	);
	ld.param.f64 	%fd1302, [retval0];
	} // callseq 48
	setp.lt.s32 	%p626, %r95, 0;
	neg.f64 	%fd1304, %fd1302;
	selp.f64 	%fd1305, %fd1304, %fd1302, %p625;
	selp.f64 	%fd1466, %fd1305, %fd1302, %p626;
	setp.neu.f64 	%p627, %fd490, 0d0000000000000000;
	@%p627 bra 	$L__BB0_283;
	setp.eq.s32 	%p628, %r94, 1062207488;
	selp.b32 	%r697, %r95, 0, %p628;
	setp.lt.s32 	%p629, %r681, 0;
	or.b32  	%r698, %r697, 2146435072;
	selp.b32 	%r699, %r698, %r697, %p629;
	mov.b32 	%r700, 0;
	mov.b64 	%fd1466, {%r700, %r699};
$L__BB0_283:
	add.f64 	%fd1306, %fd490, 0d4000000000000000;
	{
	.reg .b32 %temp; 
	mov.b64 	{%temp, %r701}, %fd1306;
	}
	and.b32  	%r702, %r701, 2146435072;
	setp.ne.s32 	%p630, %r702, 2146435072;
	@%p630 bra 	$L__BB0_288;
	setp.num.f64 	%p631, %fd490, %fd490;
	@%p631 bra 	$L__BB0_286;
	mov.f64 	%fd1307, 0d4000000000000000;
	add.rn.f64 	%fd1466, %fd490, %fd1307;
	bra.uni 	$L__BB0_288;
$L__BB0_286:
	setp.neu.f64 	%p632, %fd499, 0d7FF0000000000000;
	@%p632 bra 	$L__BB0_288;
	setp.lt.s32 	%p633, %r95, 0;
	setp.eq.s32 	%p634, %r94, 1062207488;
	setp.lt.s32 	%p635, %r681, 0;
	selp.b32 	%r704, 0, 2146435072, %p635;
	and.b32  	%r705, %r681, 2147483647;
	setp.ne.s32 	%p636, %r705, 1071644672;
	or.b32  	%r706, %r704, -2147483648;
	selp.b32 	%r707, %r706, %r704, %p636;
	selp.b32 	%r708, %r707, %r704, %p634;
	selp.b32 	%r709, %r708, %r704, %p633;
	mov.b32 	%r710, 0;
	mov.b64 	%fd1466, {%r710, %r709};
$L__BB0_288:
	setp.eq.s32 	%p637, %r94, 1062207488;
	setp.eq.f64 	%p638, %fd490, 0d3FF0000000000000;
	selp.f64 	%fd1308, 0d3FF0000000000000, %fd1466, %p638;
	setp.eq.f64 	%p639, %fd489, 0d3FF0000000000000;
	selp.f64 	%fd1309, 0d3FF0000000000000, %fd1464, %p639;
	add.f64 	%fd506, %fd1309, %fd1308;
	{
	.reg .b32 %temp; 
	mov.b64 	{%temp, %r96}, %fd491;
	}
	abs.f64 	%fd507, %fd491;
	{ // callseq 49, 0
	.param .b64 param0;
	st.param.f64 	[param0], %fd507;
	.param .b64 param1;
	st.param.f64 	[param1], 0d4000000000000000;
	.param .b64 retval0;
	call.uni (retval0), 
	__internal_accurate_pow, 
	(
	param0, 
	param1
	);
	ld.param.f64 	%fd1310, [retval0];
	} // callseq 49
	setp.lt.s32 	%p640, %r96, 0;
	neg.f64 	%fd1312, %fd1310;
	selp.f64 	%fd1313, %fd1312, %fd1310, %p637;
	selp.f64 	%fd1468, %fd1313, %fd1310, %p640;
	setp.neu.f64 	%p641, %fd491, 0d0000000000000000;
	@%p641 bra 	$L__BB0_290;
	setp.eq.s32 	%p642, %r94, 1062207488;
	selp.b32 	%r712, %r96, 0, %p642;
	setp.lt.s32 	%p643, %r681, 0;
	or.b32  	%r713, %r712, 2146435072;
	selp.b32 	%r714, %r713, %r712, %p643;
	mov.b32 	%r715, 0;
	mov.b64 	%fd1468, {%r715, %r714};
$L__BB0_290:
	add.f64 	%fd1314, %fd491, 0d4000000000000000;
	{
	.reg .b32 %temp; 
	mov.b64 	{%temp, %r716}, %fd1314;
	}
	and.b32  	%r717, %r716, 2146435072;
	setp.ne.s32 	%p644, %r717, 2146435072;
	@%p644 bra 	$L__BB0_295;
	setp.num.f64 	%p645, %fd491, %fd491;
	@%p645 bra 	$L__BB0_293;
	mov.f64 	%fd1315, 0d4000000000000000;
	add.rn.f64 	%fd1468, %fd491, %fd1315;
	bra.uni 	$L__BB0_295;
$L__BB0_293:
	setp.neu.f64 	%p646, %fd507, 0d7FF0000000000000;
	@%p646 bra 	$L__BB0_295;
	setp.lt.s32 	%p647, %r96, 0;
	setp.eq.s32 	%p648, %r94, 1062207488;
	setp.lt.s32 	%p649, %r681, 0;
	selp.b32 	%r719, 0, 2146435072, %p649;
	and.b32  	%r720, %r681, 2147483647;
	setp.ne.s32 	%p650, %r720, 1071644672;
	or.b32  	%r721, %r719, -2147483648;
	selp.b32 	%r722, %r721, %r719, %p650;
	selp.b32 	%r723, %r722, %r719, %p648;
	selp.b32 	%r724, %r723, %r719, %p647;
	mov.b32 	%r725, 0;
	mov.b64 	%fd1468, {%r725, %r724};
$L__BB0_295:
	ld.param.u64 	%rd42, [_Z5tracePdS_iS__param_3];
	ld.param.u32 	%r728, [_Z5tracePdS_iS__param_2];
	add.u64 	%rd38, %SP, 0;
	add.u64 	%rd39, %SPL, 0;
	setp.eq.f64 	%p651, %fd491, 0d3FF0000000000000;
	selp.f64 	%fd1316, 0d3FF0000000000000, %fd1468, %p651;
	add.f64 	%fd1317, %fd506, %fd1316;
	sqrt.rn.f64 	%fd1318, %fd1317;
	max.f64 	%fd1319, %fd1318, 0d3F50624DD2F1A9FC;
	div.rn.f64 	%fd1320, %fd489, %fd1319;
	st.local.f64 	[%rd39], %fd1320;
	div.rn.f64 	%fd1321, %fd490, %fd1319;
	st.local.f64 	[%rd39+8], %fd1321;
	div.rn.f64 	%fd1322, %fd491, %fd1319;
	st.local.f64 	[%rd39+16], %fd1322;
	add.s32 	%r726, %r728, 1;
	{ // callseq 50, 0
	.param .b64 param0;
	st.param.b64 	[param0], %rd36;
	.param .b64 param1;
	st.param.b64 	[param1], %rd38;
	.param .b32 param2;
	st.param.b32 	[param2], %r726;
	.param .b64 param3;
	st.param.b64 	[param3], %rd42;
	call.uni 
	_Z5tracePdS_iS_, 
	(
	param0, 
	param1, 
	param2, 
	param3
	);
	} // callseq 50
	mov.f64 	%fd1323, 0d3FF0000000000000;
	sub.f64 	%fd1324, %fd1323, %fd1380;
	ld.f64 	%fd1325, [%rd42];
	mul.f64 	%fd1326, %fd1380, %fd1325;
	fma.rn.f64 	%fd1327, %fd1324, %fd1448, %fd1326;
	st.f64 	[%rd42], %fd1327;
	sub.f64 	%fd1328, %fd1323, %fd1381;
	ld.f64 	%fd1329, [%rd42+8];
	mul.f64 	%fd1330, %fd1381, %fd1329;
	fma.rn.f64 	%fd1331, %fd1328, %fd1449, %fd1330;
	st.f64 	[%rd42+8], %fd1331;
	sub.f64 	%fd1332, %fd1323, %fd1382;
	ld.f64 	%fd1333, [%rd42+16];
	mul.f64 	%fd1334, %fd1382, %fd1333;
	fma.rn.f64 	%fd1335, %fd1332, %fd1450, %fd1334;
	st.f64 	[%rd42+16], %fd1335;
	ret;

}
	// .globl	_Z10draw_scenePd
.visible .entry _Z10draw_scenePd(
	.param .u64 .ptr .align 1 _Z10draw_scenePd_param_0
)
{
	.local .align 8 .b8 	__local_depot1[48];
	.reg .b64 	%SP;
	.reg .b64 	%SPL;
	.reg .pred 	%p<22>;
	.reg .b32 	%r<36>;
	.reg .b64 	%rd<12>;
	.reg .b64 	%fd<42>;

	mov.u64 	%SPL, __local_depot1;
	cvta.local.u64 	%SP, %SPL;
	ld.param.u64 	%rd1, [_Z10draw_scenePd_param_0];
	add.u64 	%rd2, %SP, 0;
	add.u64 	%rd3, %SPL, 0;
	mov.b64 	%rd4, 0;
	st.local.u64 	[%rd3], %rd4;
	st.local.u64 	[%rd3+8], %rd4;
	st.local.u64 	[%rd3+16], %rd4;
	mov.u32 	%r6, %tid.x;
	mov.u32 	%r7, %ctaid.x;
	mov.u32 	%r8, %ntid.x;
	mad.lo.s32 	%r9, %r7, %r8, %r6;
	mov.u32 	%r10, %tid.y;
	mov.u32 	%r11, %ctaid.y;
	mov.u32 	%r12, %ntid.y;
	cvt.rn.f64.s32 	%fd12, %r9;
	add.f64 	%fd1, %fd12, 0dC074000000000000;
	mad.lo.s32 	%r13, %r11, %r12, %r10;
	add.s32 	%r1, %r13, -240;
	cvt.rn.f64.s32 	%fd2, %r1;
	{
	.reg .b32 %temp; 
	mov.b64 	{%temp, %r2}, %fd1;
	}
	mov.f64 	%fd13, 0d4000000000000000;
	{
	.reg .b32 %temp; 
	mov.b64 	{%temp, %r14}, %fd13;
	}
	and.b32  	%r4, %r14, 2146435072;
	setp.eq.s32 	%p1, %r4, 1062207488;
	abs.f64 	%fd3, %fd1;
	{ // callseq 51, 0
	.param .b64 param0;
	st.param.f64 	[param0], %fd3;
	.param .b64 param1;
	st.param.f64 	[param1], 0d4000000000000000;
	.param .b64 retval0;
	call.uni (retval0), 
	__internal_accurate_pow, 
	(
	param0, 
	param1
	);
	ld.param.f64 	%fd14, [retval0];
	} // callseq 51
	setp.lt.s32 	%p2, %r2, 0;
	neg.f64 	%fd16, %fd14;
	selp.f64 	%fd17, %fd16, %fd14, %p1;
	selp.f64 	%fd40, %fd17, %fd14, %p2;
	setp.neu.f64 	%p3, %fd1, 0d0000000000000000;
	@%p3 bra 	$L__BB1_2;
	setp.eq.s32 	%p4, %r4, 1062207488;
	selp.b32 	%r15, %r2, 0, %p4;
	setp.lt.s32 	%p5, %r14, 0;
	or.b32  	%r16, %r15, 2146435072;
	selp.b32 	%r17, %r16, %r15, %p5;
	mov.b32 	%r18, 0;
	mov.b64 	%fd40, {%r18, %r17};
$L__BB1_2:
	add.f64 	%fd18, %fd1, 0d4000000000000000;
	{
	.reg .b32 %temp; 
	mov.b64 	{%temp, %r19}, %fd18;
	}
	and.b32  	%r20, %r19, 2146435072;
	setp.ne.s32 	%p6, %r20, 2146435072;
	setp.neu.f64 	%p7, %fd3, 0d7FF0000000000000;
	or.pred  	%p8, %p7, %p6;
	@%p8 bra 	$L__BB1_4;
	setp.lt.s32 	%p9, %r2, 0;
	setp.eq.s32 	%p10, %r4, 1062207488;
	setp.lt.s32 	%p11, %r14, 0;
	selp.b32 	%r22, 0, 2146435072, %p11;
	and.b32  	%r23, %r14, 2147483647;
	setp.ne.s32 	%p12, %r23, 1071644672;
	or.b32  	%r24, %r22, -2147483648;
	selp.b32 	%r25, %r24, %r22, %p12;
	selp.b32 	%r26, %r25, %r22, %p10;
	selp.b32 	%r27, %r26, %r22, %p9;
	mov.b32 	%r28, 0;
	mov.b64 	%fd40, {%r28, %r27};
$L__BB1_4:
	setp.eq.s32 	%p13, %r4, 1062207488;
	{
	.reg .b32 %temp; 
	mov.b64 	{%temp, %r5}, %fd2;
	}
	abs.f64 	%fd19, %fd2;
	{ // callseq 52, 0
	.param .b64 param0;
	st.param.f64 	[param0], %fd19;
	.param .b64 param1;
	st.param.f64 	[param1], 0d4000000000000000;
	.param .b64 retval0;
	call.uni (retval0), 
	__internal_accurate_pow, 
	(
	param0, 
	param1
	);
	ld.param.f64 	%fd20, [retval0];
	} // callseq 52
	setp.lt.s32 	%p14, %r5, 0;
	neg.f64 	%fd22, %fd20;
	selp.f64 	%fd23, %fd22, %fd20, %p13;
	selp.f64 	%fd41, %fd23, %fd20, %p14;
	setp.ne.s32 	%p15, %r1, 0;
	@%p15 bra 	$L__BB1_6;
	setp.eq.s32 	%p16, %r4, 1062207488;
	selp.b32 	%r30, %r5, 0, %p16;
	setp.lt.s32 	%p17, %r14, 0;
	or.b32  	%r31, %r30, 2146435072;
	selp.b32 	%r32, %r31, %r30, %p17;
	mov.b32 	%r33, 0;
	mov.b64 	%fd41, {%r33, %r32};
$L__BB1_6:
	setp.eq.s32 	%p18, %r4, 1062207488;
	add.u64 	%rd5, %SP, 24;
	add.u64 	%rd6, %SPL, 24;
	setp.eq.s32 	%p19, %r1, 1;
	selp.f64 	%fd24, 0d3FF0000000000000, %fd41, %p19;
	setp.eq.f64 	%p20, %fd1, 0d3FF0000000000000;
	selp.f64 	%fd25, 0d3FF0000000000000, %fd40, %p20;
	add.f64 	%fd26, %fd25, %fd24;
	mov.f64 	%fd27, 0dC079FB1339D2C7DF;
	{
	.reg .b32 %temp; 
	mov.b64 	{%temp, %r35}, %fd27;
	}
	{ // callseq 53, 0
	.param .b64 param0;
	st.param.f64 	[param0], 0d4079FB1339D2C7DF;
	.param .b64 param1;
	st.param.f64 	[param1], 0d4000000000000000;
	.param .b64 retval0;
	call.uni (retval0), 
	__internal_accurate_pow, 
	(
	param0, 
	param1
	);
	ld.param.f64 	%fd28, [retval0];
	} // callseq 53
	setp.lt.s32 	%p21, %r35, 0;
	neg.f64 	%fd30, %fd28;
	selp.f64 	%fd31, %fd30, %fd28, %p18;
	selp.f64 	%fd32, %fd31, %fd28, %p21;
	cvta.to.global.u64 	%rd7, %rd1;
	add.f64 	%fd33, %fd26, %fd32;
	sqrt.rn.f64 	%fd34, %fd33;
	max.f64 	%fd35, %fd34, 0d3F50624DD2F1A9FC;
	div.rn.f64 	%fd36, %fd1, %fd35;
	st.local.f64 	[%rd6], %fd36;
	div.rn.f64 	%fd37, %fd2, %fd35;
	st.local.f64 	[%rd6+8], %fd37;
	div.rn.f64 	%fd38, %fd27, %fd35;
	st.local.f64 	[%rd6+16], %fd38;
	{ // callseq 54, 0
	.param .b64 param0;
	st.param.b64 	[param0], 24;
	.param .b64 retval0;
	call.uni (retval0), 
	malloc, 
	(
	param0
	);
	ld.param.b64 	%rd8, [retval0];
	} // callseq 54
	{ // callseq 55, 0
	.param .b64 param0;
	st.param.b64 	[param0], %rd2;
	.param .b64 param1;
	st.param.b64 	[param1], %rd5;
	.param .b32 param2;
	st.param.b32 	[param2], 0;
	.param .b64 param3;
	st.param.b64 	[param3], %rd8;
	call.uni 
	_Z5tracePdS_iS_, 
	(
	param0, 
	param1, 
	param2, 
	param3
	);
	} // callseq 55
	mov.b64 	%rd11, 4643176031446892544;
	st.global.u64 	[%rd7+8], %rd11;
	st.global.u64 	[%rd7+16], %rd11;
	st.global.u64 	[%rd7+24], %rd11;
	ret;

}
.func  (.param .b64 func_retval0) __internal_accurate_pow(
	.param .b64 __internal_accurate_pow_param_0,
	.param .b64 __internal_accurate_pow_param_1
)
{
	.reg .pred 	%p<8>;
	.reg .b32 	%r<49>;
	.reg .b32 	%f<3>;
	.reg .b64 	%fd<109>;

	ld.param.f64 	%fd10, [__internal_accurate_pow_param_0];
	ld.param.f64 	%fd11, [__internal_accurate_pow_param_1];
	{
	.reg .b32 %temp; 
	mov.b64 	{%temp, %r46}, %fd10;
	}
	{
	.reg .b32 %temp; 
	mov.b64 	{%r45, %temp}, %fd10;
	}
	shr.u32 	%r47, %r46, 20;
	setp.gt.u32 	%p1, %r46, 1048575;
	@%p1 bra 	$L__BB2_2;
	mul.f64 	%fd12, %fd10, 0d4350000000000000;
	{
	.reg .b32 %temp; 
	mov.b64 	{%temp, %r46}, %fd12;
	}
	{
	.reg .b32 %temp; 
	mov.b64 	{%r45, %temp}, %fd12;
	}
	shr.u32 	%r16, %r46, 20;
	add.s32 	%r47, %r16, -54;
$L__BB2_2:
	add.s32 	%r48, %r47, -1023;
	and.b32  	%r17, %r46, -2146435073;
	or.b32  	%r18, %r17, 1072693248;
	mov.b64 	%fd107, {%r45, %r18};
	setp.lt.u32 	%p2, %r18, 1073127583;
	@%p2 bra 	$L__BB2_4;
	{
	.reg .b32 %temp; 
	mov.b64 	{%r19, %temp}, %fd107;
	}
	{
	.reg .b32 %temp; 
	mov.b64 	{%temp, %r20}, %fd107;
	}
	add.s32 	%r21, %r20, -1048576;
	mov.b64 	%fd107, {%r19, %r21};
	add.s32 	%r48, %r47, -1022;
$L__BB2_4:
	add.f64 	%fd13, %fd107, 0dBFF0000000000000;
	add.f64 	%fd14, %fd107, 0d3FF0000000000000;
	rcp.approx.ftz.f64 	%fd15, %fd14;
	neg.f64 	%fd16, %fd14;
	fma.rn.f64 	%fd17, %fd16, %fd15, 0d3FF0000000000000;
	fma.rn.f64 	%fd18, %fd17, %fd17, %fd17;
	fma.rn.f64 	%fd19, %fd18, %fd15, %fd15;
	mul.f64 	%fd20, %fd13, %fd19;
	fma.rn.f64 	%fd21, %fd13, %fd19, %fd20;
	mul.f64 	%fd22, %fd21, %fd21;
	fma.rn.f64 	%fd23, %fd22, 0d3EB0F5FF7D2CAFE2, 0d3ED0F5D241AD3B5A;
	fma.rn.f64 	%fd24, %fd23, %fd22, 0d3EF3B20A75488A3F;
	fma.rn.f64 	%fd25, %fd24, %fd22, 0d3F1745CDE4FAECD5;
	fma.rn.f64 	%fd26, %fd25, %fd22, 0d3F3C71C7258A578B;
	fma.rn.f64 	%fd27, %fd26, %fd22, 0d3F6249249242B910;
	fma.rn.f64 	%fd28, %fd27, %fd22, 0d3F89999999999DFB;
	sub.f64 	%fd29, %fd13, %fd21;
	add.f64 	%fd30, %fd29, %fd29;
	neg.f64 	%fd31, %fd21;
	fma.rn.f64 	%fd32, %fd31, %fd13, %fd30;
	mul.f64 	%fd33, %fd19, %fd32;
	fma.rn.f64 	%fd34, %fd22, %fd28, 0d3FB5555555555555;
	mov.f64 	%fd35, 0d3FB5555555555555;
	sub.f64 	%fd36, %fd35, %fd34;
	fma.rn.f64 	%fd37, %fd22, %fd28, %fd36;
	add.f64 	%fd38, %fd37, 0dBC46A4CB00B9E7B0;
	add.f64 	%fd39, %fd34, %fd38;
	sub.f64 	%fd40, %fd34, %fd39;
	add.f64 	%fd41, %fd38, %fd40;
	mul.rn.f64 	%fd42, %fd21, %fd21;
	neg.f64 	%fd43, %fd42;
	fma.rn.f64 	%fd44, %fd21, %fd21, %fd43;
	{
	.reg .b32 %temp; 
	mov.b64 	{%r22, %temp}, %fd33;
	}
	{
	.reg .b32 %temp; 
	mov.b64 	{%temp, %r23}, %fd33;
	}
	add.s32 	%r24, %r23, 1048576;
	mov.b64 	%fd45, {%r22, %r24};
	fma.rn.f64 	%fd46, %fd21, %fd45, %fd44;
	mul.rn.f64 	%fd47, %fd42, %fd21;
	neg.f64 	%fd48, %fd47;
	fma.rn.f64 	%fd49, %fd42, %fd21, %fd48;
	fma.rn.f64 	%fd50, %fd42, %fd33, %fd49;
	fma.rn.f64 	%fd51, %fd46, %fd21, %fd50;
	mul.rn.f64 	%fd52, %fd39, %fd47;
	neg.f64 	%fd53, %fd52;
	fma.rn.f64 	%fd54, %fd39, %fd47, %fd53;
	fma.rn.f64 	%fd55, %fd39, %fd51, %fd54;
	fma.rn.f64 	%fd56, %fd41, %fd47, %fd55;
	add.f64 	%fd57, %fd52, %fd56;
	sub.f64 	%fd58, %fd52, %fd57;
	add.f64 	%fd59, %fd56, %fd58;
	add.f64 	%fd60, %fd21, %fd57;
	sub.f64 	%fd61, %fd21, %fd60;
	add.f64 	%fd62, %fd57, %fd61;
	add.f64 	%fd63, %fd59, %fd62;
	add.f64 	%fd64, %fd33, %fd63;
	add.f64 	%fd65, %fd60, %fd64;
	sub.f64 	%fd66, %fd60, %fd65;
	add.f64 	%fd67, %fd64, %fd66;
	xor.b32  	%r25, %r48, -2147483648;
	mov.b32 	%r26, 1127219200;
	mov.b64 	%fd68, {%r25, %r26};
	mov.b32 	%r27, -2147483648;
	mov.b64 	%fd69, {%r27, %r26};
	sub.f64 	%fd70, %fd68, %fd69;
	fma.rn.f64 	%fd71, %fd70, 0d3FE62E42FEFA39EF, %fd65;
	fma.rn.f64 	%fd72, %fd70, 0dBFE62E42FEFA39EF, %fd71;
	sub.f64 	%fd73, %fd72, %fd65;
	sub.f64 	%fd74, %fd67, %fd73;
	fma.rn.f64 	%fd75, %fd70, 0d3C7ABC9E3B39803F, %fd74;
	add.f64 	%fd76, %fd71, %fd75;
	sub.f64 	%fd77, %fd71, %fd76;
	add.f64 	%fd78, %fd75, %fd77;
	{
	.reg .b32 %temp; 
	mov.b64 	{%temp, %r28}, %fd11;
	}
	{
	.reg .b32 %temp; 
	mov.b64 	{%r29, %temp}, %fd11;
	}
	shl.b32 	%r30, %r28, 1;
	setp.gt.u32 	%p3, %r30, -33554433;
	and.b32  	%r31, %r28, -15728641;
	selp.b32 	%r32, %r31, %r28, %p3;
	mov.b64 	%fd79, {%r29, %r32};
	mul.rn.f64 	%fd80, %fd76, %fd79;
	neg.f64 	%fd81, %fd80;
	fma.rn.f64 	%fd82, %fd76, %fd79, %fd81;
	fma.rn.f64 	%fd83, %fd78, %fd79, %fd82;
	add.f64 	%fd4, %fd80, %fd83;
	sub.f64 	%fd84, %fd80, %fd4;
	add.f64 	%fd5, %fd83, %fd84;
	fma.rn.f64 	%fd85, %fd4, 0d3FF71547652B82FE, 0d4338000000000000;
	{
	.reg .b32 %temp; 
	mov.b64 	{%r13, %temp}, %fd85;
	}
	mov.f64 	%fd86, 0dC338000000000000;
	add.rn.f64 	%fd87, %fd85, %fd86;
	fma.rn.f64 	%fd88, %fd87, 0dBFE62E42FEFA39EF, %fd4;
	fma.rn.f64 	%fd89, %fd87, 0dBC7ABC9E3B39803F, %fd88;
	fma.rn.f64 	%fd90, %fd89, 0d3E5ADE1569CE2BDF, 0d3E928AF3FCA213EA;
	fma.rn.f64 	%fd91, %fd90, %fd89, 0d3EC71DEE62401315;
	fma.rn.f64 	%fd92, %fd91, %fd89, 0d3EFA01997C89EB71;
	fma.rn.f64 	%fd93, %fd92, %fd89, 0d3F2A01A014761F65;
	fma.rn.f64 	%fd94, %fd93, %fd89, 0d3F56C16C1852B7AF;
	fma.rn.f64 	%fd95, %fd94, %fd89, 0d3F81111111122322;
	fma.rn.f64 	%fd96, %fd95, %fd89, 0d3FA55555555502A1;
	fma.rn.f64 	%fd97, %fd96, %fd89, 0d3FC5555555555511;
	fma.rn.f64 	%fd98, %fd97, %fd89, 0d3FE000000000000B;
	fma.rn.f64 	%fd99, %fd98, %fd89, 0d3FF0000000000000;
	fma.rn.f64 	%fd100, %fd99, %fd89, 0d3FF0000000000000;
	{
	.reg .b32 %temp; 
	mov.b64 	{%r14, %temp}, %fd100;
	}
	{
	.reg .b32 %temp; 
	mov.b64 	{%temp, %r15}, %fd100;
	}
	shl.b32 	%r33, %r13, 20;
	add.s32 	%r34, %r33, %r15;
	mov.b64 	%fd108, {%r14, %r34};
	{
	.reg .b32 %temp; 
	mov.b64 	{%temp, %r35}, %fd4;
	}
	mov.b32 	%f2, %r35;
	abs.f32 	%f1, %f2;
	setp.lt.f32 	%p4, %f1, 0f4086232B;
	@%p4 bra 	$L__BB2_7;
	setp.lt.f64 	%p5, %fd4, 0d0000000000000000;
	add.f64 	%fd101, %fd4, 0d7FF0000000000000;
	selp.f64 	%fd108, 0d0000000000000000, %fd101, %p5;
	setp.geu.f32 	%p6, %f1, 0f40874800;
	@%p6 bra 	$L__BB2_7;
	shr.u32 	%r36, %r13, 31;
	add.s32 	%r37, %r13, %r36;
	shr.s32 	%r38, %r37, 1;
	shl.b32 	%r39, %r38, 20;
	add.s32 	%r40, %r15, %r39;
	mov.b64 	%fd102, {%r14, %r40};
	sub.s32 	%r41, %r13, %r38;
	shl.b32 	%r42, %r41, 20;
	add.s32 	%r43, %r42, 1072693248;
	mov.b32 	%r44, 0;
	mov.b64 	%fd103, {%r44, %r43};
	mul.f64 	%fd108, %fd103, %fd102;
$L__BB2_7:
	abs.f64 	%fd104, %fd108;
	setp.eq.f64 	%p7, %fd104, 0d7FF0000000000000;
	fma.rn.f64 	%fd105, %fd108, %fd5, %fd108;
	selp.f64 	%fd106, %fd108, %fd105, %p7;
	st.param.f64 	[func_retval0], %fd106;
	ret;

}


// ===== COMPILED SASS (sm_100) =====

	.target	sm_100

	.elftype	@"ET_EXEC"


//--------------------- .note.nv.tkinfo           --------------------------
	.section	.note.nv.tkinfo,"",@"SHT_NOTE"
	.sectionflags	@"SHF_NOTE_NV_TKINFO"
	.tkinfo
        /*0018*/ 	.word	0x00000002
        /*0030*/ 	.string	""
        /*0030*/ 	.string	"ptxas"
        /*0030*/ 	.string	"Cuda compilation tools, release 13.0, V13.0.88"
        /*0030*/ 	.string	"Build cuda_13.0.r13.0/compiler.36424714_0"
        /*0030*/ 	.string	"-arch sm_100 -m 64 "



//--------------------- .note.nv.cuinfo           --------------------------
	.section	.note.nv.cuinfo,"",@"SHT_NOTE"
	.sectionflags	@"SHF_NOTE_NV_CUINFO"
        /*0018*/ 	.short	0x0002
        /*001a*/ 	.short	0x0064
        /*001c*/ 	.short	0x0082
	.zero		2


//--------------------- .nv.info                  --------------------------
	.section	.nv.info,"",@"SHT_CUDA_INFO"
	.align	4


	//----- nvinfo : EIATTR_REGCOUNT
	.align		4
        /*0000*/ 	.byte	0x04, 0x2f
        /*0002*/ 	.short	(.L_8 - .L_7)
	.align		4
.L_7:
        /*0004*/ 	.word	index@(_Z10draw_scenePd)
        /*0008*/ 	.word	0x000000ff


	//----- nvinfo : EIATTR_FRAME_SIZE
	.align		4
.L_8:
        /*000c*/ 	.byte	0x04, 0x11
        /*000e*/ 	.short	(.L_10 - .L_9)
	.align		4
.L_9:
        /*0010*/ 	.word	index@($_Z10draw_scenePd$__internal_accurate_pow)
        /*0014*/ 	.word	0x00000030


	//----- nvinfo : EIATTR_FRAME_SIZE
	.align		4
.L_10:
        /*0018*/ 	.byte	0x04, 0x11
        /*001a*/ 	.short	(.L_12 - .L_11)
	.align		4
.L_11:
        /*001c*/ 	.word	index@($__internal_2_$__cuda_sm20_dsqrt_rn_f64_mediumpath_v1)
        /*0020*/ 	.word	0x00000030


	//----- nvinfo : EIATTR_FRAME_SIZE
	.align		4
.L_12:
        /*0024*/ 	.byte	0x04, 0x11
        /*0026*/ 	.short	(.L_14 - .L_13)
	.align		4
.L_13:
        /*0028*/ 	.word	index@($__internal_1_$__cuda_sm20_div_rn_f64_full)
        /*002c*/ 	.word	0x00000030


	//----- nvinfo : EIATTR_FRAME_SIZE
	.align		4
.L_14:
        /*0030*/ 	.byte	0x04, 0x11
        /*0032*/ 	.short	(.L_16 - .L_15)
	.align		4
.L_15:
        /*0034*/ 	.word	index@($__internal_0_$__cuda_sm20_dblrcp_rn_slowpath_v3)
        /*0038*/ 	.word	0x00000030


	//----- nvinfo : EIATTR_FRAME_SIZE
	.align		4
.L_16:
        /*003c*/ 	.byte	0x04, 0x11
        /*003e*/ 	.short	(.L_18 - .L_17)
	.align		4
.L_17:
        /*0040*/ 	.word	index@($_Z10draw_scenePd$_Z5tracePdS_iS_)
        /*0044*/ 	.word	0x00000030


	//----- nvinfo : EIATTR_FRAME_SIZE
	.align		4
.L_18:
        /*0048*/ 	.byte	0x04, 0x11
        /*004a*/ 	.short	(.L_20 - .L_19)
	.align		4
.L_19:
        /*004c*/ 	.word	index@(_Z10draw_scenePd)
        /*0050*/ 	.word	0x00000030


	//----- nvinfo : EIATTR_MIN_STACK_SIZE
	.align		4
.L_20:
        /*0054*/ 	.byte	0x04, 0x12
        /*0056*/ 	.short	(.L_22 - .L_21)
	.align		4
.L_21:
        /*0058*/ 	.word	index@(_Z10draw_scenePd)
        /*005c*/ 	.word	0x00000030
.L_22:


//--------------------- .nv.compat                --------------------------
	.section	.nv.compat,"",@"SHT_CUDA_COMPAT_INFO"
	.align	4
        /*0000*/ 	.byte	0x02, 0x09, 0x00, 0x00, 0x02, 0x02, 0x01, 0x00, 0x02, 0x05, 0x05, 0x00, 0x03, 0x07, 0x01, 0x01
        /*0010*/ 	.byte	0x02, 0x03, 0x00, 0x00, 0x02, 0x06, 0x01, 0x00, 0x04, 0x0b, 0x08, 0x00, 0x01, 0x00, 0x00, 0x00
        /*0020*/ 	.byte	0x00, 0x00, 0x00, 0x00


//--------------------- .nv.info._Z10draw_scenePd --------------------------
	.section	.nv.info._Z10draw_scenePd,"",@"SHT_CUDA_INFO"
	.sectionflags	@""
	.align	4


	//----- nvinfo : EIATTR_CUDA_API_VERSION
	.align		4
        /*0000*/ 	.byte	0x04, 0x37
        /*0002*/ 	.short	(.L_24 - .L_23)
.L_23:
        /*0004*/ 	.word	0x00000082


	//----- nvinfo : EIATTR_KPARAM_INFO
	.align		4
.L_24:
        /*0008*/ 	.byte	0x04, 0x17
        /*000a*/ 	.short	(.L_26 - .L_25)
.L_25:
        /*000c*/ 	.word	0x00000000
        /*0010*/ 	.short	0x0000
        /*0012*/ 	.short	0x0000
        /*0014*/ 	.byte	0x00, 0xf5, 0x21, 0x00


	//----- nvinfo : EIATTR_SPARSE_MMA_MASK
	.align		4
.L_26:
        /*0018*/ 	.byte	0x03, 0x50
        /*001a*/ 	.short	0x0000


	//----- nvinfo : EIATTR_MAXREG_COUNT
	.align		4
        /*001c*/ 	.byte	0x03, 0x1b
        /*001e*/ 	.short	0x00ff


	//----- nvinfo : EIATTR_EXTERNS
	.align		4
        /*0020*/ 	.byte	0x04, 0x0f
        /*0022*/ 	.short	(.L_28 - .L_27)


	//   ....[0]....
	.align		4
.L_27:
        /*0024*/ 	.word	index@(malloc)


	//----- nvinfo : EIATTR_ANNOTATIONS
	.align		4
.L_28:
        /*0028*/ 	.byte	0x04, 0x55
        /*002a*/ 	.short	(.L_30 - .L_29)


	//   ....[0]....
.L_29:
        /*002c*/ 	.word	0x00000001
        /*0030*/ 	.byte	0x00, 0x0d, 0x00, 0x00, 0x01, 0x00, 0x00, 0x00, 0x50, 0x0d, 0x00, 0x00, 0x01, 0x00, 0x00, 0x00
        /*0040*/ 	.byte	0x20, 0x15, 0x00, 0x00, 0x01, 0x00, 0x00, 0x00, 0x30, 0x15, 0x00, 0x00, 0x01, 0x00, 0x00, 0x00
        /*0050*/ 	.byte	0x40, 0x15, 0x00, 0x00, 0x01, 0x00, 0x00, 0x00, 0xc0, 0x16, 0x00, 0x00, 0x01, 0x00, 0x00, 0x00
        /*0060*/ 	.byte	0x40, 0x4b, 0x00, 0x00, 0x01, 0x00, 0x00, 0x00, 0xc0, 0xd3, 0x00, 0x00, 0x01, 0x00, 0x00, 0x00
        /*0070*/ 	.byte	0x80, 0xd9, 0x00, 0x00, 0x01, 0x00, 0x00, 0x00, 0x80, 0xe1, 0x00, 0x00, 0x01, 0x00, 0x00, 0x00
        /*0080*/ 	.byte	0xb0, 0xe1, 0x00, 0x00, 0x01, 0x00, 0x00, 0x00, 0xe0, 0xe1, 0x00, 0x00, 0x01, 0x00, 0x00, 0x00
        /*0090*/ 	.byte	0x00, 0xe2, 0x00, 0x00


	//----- nvinfo : EIATTR_MERCURY_ISA_VERSION
	.align		4
.L_30:
        /*0094*/ 	.byte	0x03, 0x5f
        /*0096*/ 	.short	0x0101


	//----- nvinfo : EIATTR_VRC_CTA_INIT_COUNT
	.align		4
        /*0098*/ 	.byte	0x02, 0x4a
	.zero		1
	.zero		1


	//----- nvinfo : EIATTR_SYSCALL_OFFSETS
	.align		4
        /*009c*/ 	.byte	0x04, 0x46
        /*009e*/ 	.short	(.L_32 - .L_31)


	//   ....[0]....
.L_31:
        /*00a0*/ 	.word	0x00000b30


	//----- nvinfo : EIATTR_EXIT_INSTR_OFFSETS
	.align		4
.L_32:
        /*00a4*/ 	.byte	0x04, 0x1c
        /*00a6*/ 	.short	(.L_34 - .L_33)


	//   ....[0]....
.L_33:
        /*00a8*/ 	.word	0x00000cb0


	//----- nvinfo : EIATTR_CRS_STACK_SIZE
	.align		4
.L_34:
        /*00ac*/ 	.byte	0x04, 0x1e
        /*00ae*/ 	.short	(.L_36 - .L_35)
.L_35:
        /*00b0*/ 	.word	0x00000000


	//----- nvinfo : EIATTR_CBANK_PARAM_SIZE
	.align		4
.L_36:
        /*00b4*/ 	.byte	0x03, 0x19
        /*00b6*/ 	.short	0x0008


	//----- nvinfo : EIATTR_PARAM_CBANK
	.align		4
        /*00b8*/ 	.byte	0x04, 0x0a
        /*00ba*/ 	.short	(.L_38 - .L_37)
	.align		4
.L_37:
        /*00bc*/ 	.word	index@(.nv.constant0._Z10draw_scenePd)
        /*00c0*/ 	.short	0x0380
        /*00c2*/ 	.short	0x0008


	//----- nvinfo : EIATTR_SW_WAR
	.align		4
.L_38:
        /*00c4*/ 	.byte	0x04, 0x36
        /*00c6*/ 	.short	(.L_40 - .L_39)
.L_39:
        /*00c8*/ 	.word	0x00000008
.L_40:


//--------------------- .nv.callgraph             --------------------------
	.section	.nv.callgraph,"",@"SHT_CUDA_CALLGRAPH"
	.align	4
	.sectionentsize	8
	.align		4
        /*0000*/ 	.word	0x00000000
	.align		4
        /*0004*/ 	.word	0xffffffff
	.align		4
        /*0008*/ 	.word	index@(_Z10draw_scenePd)
	.align		4
        /*000c*/ 	.word	index@(malloc)
	.align		4
        /*0010*/ 	.word	0x00000000
	.align		4
        /*0014*/ 	.word	0xfffffffe
	.align		4
        /*0018*/ 	.word	0x00000000
	.align		4
        /*001c*/ 	.word	0xfffffffd
	.align		4
        /*0020*/ 	.word	0x00000000
	.align		4
        /*0024*/ 	.word	0xfffffffc


//--------------------- .nv.constant4             --------------------------
	.section	.nv.constant4,"a",@progbits
	.align	8
	.align		8
.nv.constant4:
        /*0000*/ 	.dword	malloc
	.align		8
        /*0008*/ 	.dword	triangles
	.align		8
        /*0010*/ 	.dword	spheres
	.align		8
        /*0018*/ 	.dword	lights
	.align		8
        /*0020*/ 	.dword	ambient_light
	.align		8
        /*0028*/ 	.dword	num_triangles
	.align		8
        /*0030*/ 	.dword	num_spheres
	.align		8
        /*0038*/ 	.dword	num_lights


//--------------------- .text._Z10draw_scenePd    --------------------------
	.section	.text._Z10draw_scenePd,"ax",@progbits
	.align	128
        .global         _Z10draw_scenePd
        .type           _Z10draw_scenePd,@function
        .size           _Z10draw_scenePd,(.L_x_230 - _Z10draw_scenePd)
        .other          _Z10draw_scenePd,@"STO_CUDA_ENTRY STV_DEFAULT"
_Z10draw_scenePd:
.text._Z10draw_scenePd:
[----:B------:R-:W0:Y:S01]  /*0000*/  LDC R1, c[0x0][0x37c] ;  /* 0x0000df00ff017b82 */ /* 0x000e220000000800 */
[----:B------:R-:W1:Y:S01]  /*0010*/  S2R R0, SR_TID.X ;  /* 0x0000000000007919 */ /* 0x000e620000002100 */
[----:B------:R-:W2:Y:S06]  /*0020*/  LDCU UR5, c[0x0][0x2fc] ;  /* 0x00005f80ff0577ac */ /* 0x000eac0008000800 */
[----:B------:R-:W1:Y:S01]  /*0030*/  S2UR UR4, SR_CTAID.X ;  /* 0x00000000000479c3 */ /* 0x000e620000002500 */
[----:B0-----:R-:W-:Y:S01]  /*0040*/  VIADD R1, R1, 0xffffffd0 ;  /* 0xffffffd001017836 */ /* 0x001fe20000000000 */
[----:B------:R-:W0:Y:S01]  /*0050*/  S2R R2, SR_TID.Y ;  /* 0x0000000000027919 */ /* 0x000e220000002200 */
[----:B------:R-:W-:Y:S01]  /*0060*/  IMAD.MOV.U32 R6, RZ, RZ, RZ ;  /* 0x000000ffff067224 */ /* 0x000fe200078e00ff */
[----:B------:R-:W-:Y:S01]  /*0070*/  MOV R20, 0x1b0 ;  /* 0x000001b000147802 */ /* 0x000fe20000000f00 */
[----:B------:R-:W-:Y:S01]  /*0080*/  IMAD.MOV.U32 R7, RZ, RZ, 0x40000000 ;  /* 0x40000000ff077424 */ /* 0x000fe200078e00ff */
[----:B------:R3:W-:Y:S01]  /*0090*/  STL.64 [R1], RZ ;  /* 0x000000ff01007387 */ /* 0x0007e20000100a00 */
[----:B------:R-:W-:Y:S01]  /*00a0*/  IMAD.MOV.U32 R21, RZ, RZ, 0x0 ;  /* 0x00000000ff157424 */ /* 0x000fe200078e00ff */
[----:B------:R-:W1:Y:S02]  /*00b0*/  LDC R3, c[0x0][0x360] ;  /* 0x0000d800ff037b82 */ /* 0x000e640000000800 */
[----:B------:R3:W-:Y:S04]  /*00c0*/  STL.64 [R1+0x8], RZ ;  /* 0x000008ff01007387 */ /* 0x0007e80000100a00 */
[----:B------:R3:W-:Y:S02]  /*00d0*/  STL.64 [R1+0x10], RZ ;  /* 0x000010ff01007387 */ /* 0x0007e40000100a00 */
[----:B------:R-:W0:Y:S08]  /*00e0*/  S2UR UR6, SR_CTAID.Y ;  /* 0x00000000000679c3 */ /* 0x000e300000002600 */
[----:B------:R-:W0:Y:S01]  /*00f0*/  LDC R5, c[0x0][0x364] ;  /* 0x0000d900ff057b82 */ /* 0x000e220000000800 */
[----:B-1----:R-:W-:Y:S01]  /*0100*/  IMAD R0, R3, UR4, R0 ;  /* 0x0000000403007c24 */ /* 0x002fe2000f8e0200 */
[----:B------:R-:W1:Y:S03]  /*0110*/  LDCU UR4, c[0x0][0x2f8] ;  /* 0x00005f00ff0477ac */ /* 0x000e660008000800 */
[----:B------:R-:W4:Y:S01]  /*0120*/  I2F.F64 R18, R0 ;  /* 0x0000000000127312 */ /* 0x000f220000201c00 */
[----:B0-----:R-:W-:Y:S01]  /*0130*/  IMAD R2, R5, UR6, R2 ;  /* 0x0000000605027c24 */ /* 0x001fe2000f8e0202 */
[----:B----4-:R-:W-:-:S03]  /*0140*/  DADD R18, R18, -320 ;  /* 0xc074000012127429 */ /* 0x010fc60000000000 */
[----:B------:R-:W-:Y:S01]  /*0150*/  VIADD R2, R2, 0xffffff10 ;  /* 0xffffff1002027836 */ /* 0x000fe20000000000 */
[----:B-1----:R-:W-:-:S03]  /*0160*/  IADD3 R26, P0, PT, R1, UR4, RZ ;  /* 0x00000004011a7c10 */ /* 0x002fc6000ff1e0ff */
[----:B------:R3:W0:Y:S02]  /*0170*/  I2F.F64 R22, R2 ;  /* 0x0000000200167312 */ /* 0x0006240000201c00 */
[----:B--2---:R-:W-:Y:S01]  /*0180*/  IMAD.X R27, RZ, RZ, UR5, P0 ;  /* 0x00000005ff1b7e24 */ /* 0x004fe200080e06ff */
[----:B------:R-:W-:-:S11]  /*0190*/  DADD R4, -RZ, |R18| ;  /* 0x00000000ff047229 */ /* 0x000fd60000000512 */
[----:B0--3--:R-:W-:Y:S05]  /*01a0*/  CALL.REL.NOINC `($_Z10draw_scenePd$__internal_accurate_pow) ;  /* 0x000000f400607944 */ /* 0x009fea0003c00000 */
[C---:B------:R-:W-:Y:S01]  /*01b0*/  DADD R6, R18.reuse, 2 ;  /* 0x4000000012067429 */ /* 0x040fe20000000000 */
[----:B------:R-:W-:Y:S01]  /*01c0*/  IMAD.MOV.U32 R16, RZ, RZ, R4 ;  /* 0x000000ffff107224 */ /* 0x000fe200078e0004 */
[----:B------:R-:W-:Y:S01]  /*01d0*/  DSETP.NEU.AND P1, PT, R18, RZ, PT ;  /* 0x000000ff1200722a */ /* 0x000fe20003f2d000 */
[----:B------:R-:W-:Y:S01]  /*01e0*/  IMAD.MOV.U32 R17, RZ, RZ, R5 ;  /* 0x000000ffff117224 */ /* 0x000fe200078e0005 */
[----:B------:R-:W-:Y:S01]  /*01f0*/  MOV R20, 0x2d0 ;  /* 0x000002d000147802 */ /* 0x000fe20000000f00 */
[----:B------:R-:W-:-:S05]  /*0200*/  IMAD.MOV.U32 R21, RZ, RZ, 0x0 ;  /* 0x00000000ff157424 */ /* 0x000fca00078e00ff */
[----:B------:R-:W-:-:S04]  /*0210*/  LOP3.LUT R6, R7, 0x7ff00000, RZ, 0xc0, !PT ;  /* 0x7ff0000007067812 */ /* 0x000fc800078ec0ff */
[----:B------:R-:W-:Y:S01]  /*0220*/  ISETP.NE.AND P0, PT, R6, 0x7ff00000, PT ;  /* 0x7ff000000600780c */ /* 0x000fe20003f05270 */
[----:B------:R-:W-:Y:S01]  /*0230*/  DADD R6, -RZ, |R22| ;  /* 0x00000000ff067229 */ /* 0x000fe20000000516 */
[----:B------:R-:W-:-:S09]  /*0240*/  @!P1 CS2R R16, SRZ ;  /* 0x0000000000109805 */ /* 0x000fd2000001ff00 */
[----:B------:R-:W-:Y:S02]  /*0250*/  IMAD.MOV.U32 R4, RZ, RZ, R6 ;  /* 0x000000ffff047224 */ /* 0x000fe400078e0006 */
[----:B------:R-:W-:Y:S01]  /*0260*/  DSETP.NEU.OR P0, PT, |R18|, +INF , P0 ;  /* 0x7ff000001200742a */ /* 0x000fe2000070d600 */
[----:B------:R-:W-:Y:S02]  /*0270*/  IMAD.MOV.U32 R5, RZ, RZ, R7 ;  /* 0x000000ffff057224 */ /* 0x000fe400078e0007 */
[----:B------:R-:W-:Y:S02]  /*0280*/  IMAD.MOV.U32 R6, RZ, RZ, RZ ;  /* 0x000000ffff067224 */ /* 0x000fe400078e00ff */
[----:B------:R-:W-:-:S09]  /*0290*/  IMAD.MOV.U32 R7, RZ, RZ, 0x40000000 ;  /* 0x40000000ff077424 */ /* 0x000fd200078e00ff */
[----:B------:R-:W-:Y:S02]  /*02a0*/  @!P0 IMAD.MOV.U32 R16, RZ, RZ, 0x0 ;  /* 0x00000000ff108424 */ /* 0x000fe400078e00ff */
[----:B------:R-:W-:-:S07]  /*02b0*/  @!P0 IMAD.MOV.U32 R17, RZ, RZ, 0x7ff00000 ;  /* 0x7ff00000ff118424 */ /* 0x000fce00078e00ff */
[----:B------:R-:W-:Y:S05]  /*02c0*/  CALL.REL.NOINC `($_Z10draw_scenePd$__internal_accurate_pow) ;  /* 0x000000f400187944 */ /* 0x000fea0003c00000 */
[C---:B------:R-:W-:Y:S01]  /*02d0*/  ISETP.NE.AND P0, PT, R2.reuse, RZ, PT ;  /* 0x000000ff0200720c */ /* 0x040fe20003f05270 */
[----:B------:R-:W-:Y:S01]  /*02e0*/  DSETP.NEU.AND P2, PT, R18, 1, PT ;  /* 0x3ff000001200742a */ /* 0x000fe20003f4d000 */
[----:B------:R-:W-:Y:S01]  /*02f0*/  ISETP.NE.AND P1, PT, R2, 0x1, PT ;  /* 0x000000010200780c */ /* 0x000fe20003f25270 */
[----:B------:R-:W-:Y:S01]  /*0300*/  IMAD.MOV.U32 R6, RZ, RZ, RZ ;  /* 0x000000ffff067224 */ /* 0x000fe200078e00ff */
[----:B------:R-:W-:Y:S01]  /*0310*/  MOV R20, 0x3f0 ;  /* 0x000003f000147802 */ /* 0x000fe20000000f00 */
[----:B------:R-:W-:Y:S02]  /*0320*/  IMAD.MOV.U32 R7, RZ, RZ, 0x40000000 ;  /* 0x40000000ff077424 */ /* 0x000fe400078e00ff */
[----:B------:R-:W-:Y:S01]  /*0330*/  FSEL R16, R16, RZ, P2 ;  /* 0x000000ff10107208 */ /* 0x000fe20001000000 */
[----:B------:R-:W-:Y:S01]  /*0340*/  IMAD.MOV.U32 R21, RZ, RZ, 0x0 ;  /* 0x00000000ff157424 */ /* 0x000fe200078e00ff */
[----:B------:R-:W-:-:S04]  /*0350*/  FSEL R17, R17, 1.875, P2 ;  /* 0x3ff0000011117808 */ /* 0x000fc80001000000 */
[----:B------:R-:W-:Y:S02]  /*0360*/  @!P0 CS2R R4, SRZ ;  /* 0x0000000000048805 */ /* 0x000fe4000001ff00 */
[----:B------:R-:W-:-:S04]  /*0370*/  IADD3 R24, P0, PT, R26, 0x18, RZ ;  /* 0x000000181a187810 */ /* 0x000fc80007f1e0ff */
[----:B------:R-:W-:Y:S01]  /*0380*/  FSEL R2, R4, RZ, P1 ;  /* 0x000000ff04027208 */ /* 0x000fe20000800000 */
[----:B------:R-:W-:Y:S01]  /*0390*/  IMAD.X R25, RZ, RZ, R27, P0 ;  /* 0x000000ffff197224 */ /* 0x000fe200000e061b */
[----:B------:R-:W-:Y:S01]  /*03a0*/  FSEL R3, R5, 1.875, P1 ;  /* 0x3ff0000005037808 */ /* 0x000fe20000800000 */
[----:B------:R-:W-:Y:S02]  /*03b0*/  IMAD.MOV.U32 R4, RZ, RZ, 0x39d2c7df ;  /* 0x39d2c7dfff047424 */ /* 0x000fe400078e00ff */
[----:B------:R-:W-:-:S03]  /*03c0*/  IMAD.MOV.U32 R5, RZ, RZ, 0x4079fb13 ;  /* 0x4079fb13ff057424 */ /* 0x000fc600078e00ff */
[----:B------:R-:W-:-:S11]  /*03d0*/  DADD R16, R16, R2 ;  /* 0x0000000010107229 */ /* 0x000fd60000000002 */
[----:B------:R-:W-:Y:S05]  /*03e0*/  CALL.REL.NOINC `($_Z10draw_scenePd$__internal_accurate_pow) ;  /* 0x000000f000d07944 */ /* 0x000fea0003c00000 */
[----:B------:R-:W-:Y:S01]  /*03f0*/  DADD R16, R4, R16 ;  /* 0x0000000004107229 */ /* 0x000fe20000000010 */
[----:B------:R-:W-:Y:S01]  /*0400*/  BSSY.RECONVERGENT B6, `(.L_x_0) ;  /* 0x0000017000067945 */ /* 0x000fe20003800200 */
[----:B------:R-:W-:Y:S02]  /*0410*/  IMAD.MOV.U32 R4, RZ, RZ, 0x0 ;  /* 0x00000000ff047424 */ /* 0x000fe400078e00ff */
[----:B------:R-:W-:Y:S02]  /*0420*/  IMAD.MOV.U32 R5, RZ, RZ, 0x3fd80000 ;  /* 0x3fd80000ff057424 */ /* 0x000fe400078e00ff */
[----:B------:R-:W0:Y:S04]  /*0430*/  MUFU.RSQ64H R7, R17 ;  /* 0x0000001100077308 */ /* 0x000e280000001c00 */
[----:B------:R-:W-:-:S05]  /*0440*/  VIADD R6, R17, 0xfcb00000 ;  /* 0xfcb0000011067836 */ /* 0x000fca0000000000 */
[----:B------:R-:W-:Y:S01]  /*0450*/  ISETP.GE.U32.AND P0, PT, R6, 0x7ca00000, PT ;  /* 0x7ca000000600780c */ /* 0x000fe20003f06070 */
[----:B0-----:R-:W-:-:S08]  /*0460*/  DMUL R2, R6, R6 ;  /* 0x0000000606027228 */ /* 0x001fd00000000000 */
[----:B------:R-:W-:-:S08]  /*0470*/  DFMA R2, R16, -R2, 1 ;  /* 0x3ff000001002742b */ /* 0x000fd00000000802 */
[----:B------:R-:W-:Y:S02]  /*0480*/  DFMA R4, R2, R4, 0.5 ;  /* 0x3fe000000204742b */ /* 0x000fe40000000004 */
[----:B------:R-:W-:-:S08]  /*0490*/  DMUL R2, R6, R2 ;  /* 0x0000000206027228 */ /* 0x000fd00000000000 */
[----:B------:R-:W-:-:S08]  /*04a0*/  DFMA R2, R4, R2, R6 ;  /* 0x000000020402722b */ /* 0x000fd00000000006 */
[----:B------:R-:W-:Y:S02]  /*04b0*/  DMUL R12, R16, R2 ;  /* 0x00000002100c7228 */ /* 0x000fe40000000000 */
[----:B------:R-:W-:Y:S02]  /*04c0*/  VIADD R11, R3, 0xfff00000 ;  /* 0xfff00000030b7836 */ /* 0x000fe40000000000 */
[----:B------:R-:W-:-:S04]  /*04d0*/  IMAD.MOV.U32 R10, RZ, RZ, R2 ;  /* 0x000000ffff0a7224 */ /* 0x000fc800078e0002 */
[----:B------:R-:W-:-:S08]  /*04e0*/  DFMA R8, R12, -R12, R16 ;  /* 0x8000000c0c08722b */ /* 0x000fd00000000010 */
[----:B------:R-:W-:Y:S01]  /*04f0*/  DFMA R4, R8, R10, R12 ;  /* 0x0000000a0804722b */ /* 0x000fe2000000000c */
[----:B------:R-:W-:Y:S10]  /*0500*/  @!P0 BRA `(.L_x_1) ;  /* 0x0000000000188947 */ /* 0x000ff40003800000 */
[----:B------:R-:W-:Y:S01]  /*0510*/  IMAD.MOV.U32 R10, RZ, RZ, R2 ;  /* 0x000000ffff0a7224 */ /* 0x000fe200078e0002 */
[----:B------:R-:W-:Y:S01]  /*0520*/  MOV R5, R17 ;  /* 0x0000001100057202 */ /* 0x000fe20000000f00 */
[----:B------:R-:W-:Y:S01]  /*0530*/  IMAD.MOV.U32 R4, RZ, RZ, R16 ;  /* 0x000000ffff047224 */ /* 0x000fe200078e0010 */
[----:B------:R-:W-:Y:S01]  /*0540*/  MOV R20, 0x570 ;  /* 0x0000057000147802 */ /* 0x000fe20000000f00 */
[----:B------:R-:W-:-:S07]  /*0550*/  IMAD.MOV.U32 R21, RZ, RZ, 0x0 ;  /* 0x00000000ff157424 */ /* 0x000fce00078e00ff */
[----:B------:R-:W-:Y:S05]  /*0560*/  CALL.REL.NOINC `($__internal_2_$__cuda_sm20_dsqrt_rn_f64_mediumpath_v1) ;  /* 0x000000ec00c07944 */ /* 0x000fea0003c00000 */
.L_x_1:
[----:B------:R-:W-:Y:S05]  /*0570*/  BSYNC.RECONVERGENT B6 ;  /* 0x0000000000067941 */ /* 0x000fea0003800200 */
.L_x_0:
[----:B------:R-:W-:Y:S01]  /*0580*/  UMOV UR4, 0xd2f1a9fc ;  /* 0xd2f1a9fc00047882 */ /* 0x000fe20000000000 */
[----:B------:R-:W-:Y:S01]  /*0590*/  UMOV UR5, 0x3f50624d ;  /* 0x3f50624d00057882 */ /* 0x000fe20000000000 */
[----:B------:R-:W-:Y:S01]  /*05a0*/  IMAD.MOV.U32 R0, RZ, RZ, R5 ;  /* 0x000000ffff007224 */ /* 0x000fe200078e0005 */
[----:B------:R-:W-:Y:S01]  /*05b0*/  DSETP.MAX.AND P0, P1, R4, UR4, PT ;  /* 0x0000000404007e2a */ /* 0x000fe2000b90f000 */
[----:B------:R-:W-:Y:S01]  /*05c0*/  UMOV UR6, UR5 ;  /* 0x0000000500067c82 */ /* 0x000fe20008000000 */
[----:B------:R-:W-:Y:S01]  /*05d0*/  IMAD.MOV.U32 R2, RZ, RZ, 0x1 ;  /* 0x00000001ff027424 */ /* 0x000fe200078e00ff */
[----:B------:R-:W-:Y:S03]  /*05e0*/  BSSY.RECONVERGENT B6, `(.L_x_2) ;  /* 0x0000019000067945 */ /* 0x000fe60003800200 */
[----:B------:R-:W-:Y:S01]  /*05f0*/  FSEL R17, R0, UR6, P0 ;  /* 0x0000000600117c08 */ /* 0x000fe20008000000 */
[----:B------:R-:W-:Y:S01]  /*0600*/  IMAD.U32 R0, RZ, RZ, UR6 ;  /* 0x00000006ff007e24 */ /* 0x000fe2000f8e00ff */
[----:B------:R-:W-:-:S06]  /*0610*/  SEL R16, R4, UR4, P0 ;  /* 0x0000000404107c07 */ /* 0x000fcc0008000000 */
[----:B------:R-:W-:Y:S02]  /*0620*/  @P1 LOP3.LUT R17, R0, 0x80000, RZ, 0xfc, !PT ;  /* 0x0008000000111812 */ /* 0x000fe400078efcff */
[----:B------:R-:W-:Y:S02]  /*0630*/  FSETP.GEU.AND P1, PT, |R19|, 6.5827683646048100446e-37, PT ;  /* 0x036000001300780b */ /* 0x000fe40003f2e200 */
[----:B------:R-:W0:Y:S02]  /*0640*/  MUFU.RCP64H R3, R17 ;  /* 0x0000001100037308 */ /* 0x000e240000001800 */
[----:B0-----:R-:W-:-:S08]  /*0650*/  DFMA R4, -R16, R2, 1 ;  /* 0x3ff000001004742b */ /* 0x001fd00000000102 */
[----:B------:R-:W-:-:S08]  /*0660*/  DFMA R4, R4, R4, R4 ;  /* 0x000000040404722b */ /* 0x000fd00000000004 */
[----:B------:R-:W-:-:S08]  /*0670*/  DFMA R4, R2, R4, R2 ;  /* 0x000000040204722b */ /* 0x000fd00000000002 */
[----:B------:R-:W-:-:S08]  /*0680*/  DFMA R2, -R16, R4, 1 ;  /* 0x3ff000001002742b */ /* 0x000fd00000000104 */
[----:B------:R-:W-:-:S08]  /*0690*/  DFMA R2, R4, R2, R4 ;  /* 0x000000020402722b */ /* 0x000fd00000000004 */
[----:B------:R-:W-:-:S08]  /*06a0*/  DMUL R4, R18, R2 ;  /* 0x0000000212047228 */ /* 0x000fd00000000000 */
[----:B------:R-:W-:-:S08]  /*06b0*/  DFMA R6, -R16, R4, R18 ;  /* 0x000000041006722b */ /* 0x000fd00000000112 */
[----:B------:R-:W-:-:S10]  /*06c0*/  DFMA R4, R2, R6, R4 ;  /* 0x000000060204722b */ /* 0x000fd40000000004 */
[----:B------:R-:W-:-:S05]  /*06d0*/  FFMA R0, RZ, R17, R5 ;  /* 0x00000011ff007223 */ /* 0x000fca0000000005 */
[----:B------:R-:W-:-:S13]  /*06e0*/  FSETP.GT.AND P0, PT, |R0|, 1.469367938527859385e-39, PT ;  /* 0x001000000000780b */ /* 0x000fda0003f04200 */
[----:B------:R-:W-:Y:S05]  /*06f0*/  @P0 BRA P1, `(.L_x_3) ;  /* 0x00000000001c0947 */ /* 0x000fea0000800000 */
[----:B------:R-:W-:Y:S01]  /*0700*/  IMAD.MOV.U32 R4, RZ, RZ, R18 ;  /* 0x000000ffff047224 */ /* 0x000fe200078e0012 */
[----:B------:R-:W-:Y:S01]  /*0710*/  MOV R20, 0x770 ;  /* 0x0000077000147802 */ /* 0x000fe20000000f00 */
[----:B------:R-:W-:Y:S02]  /*0720*/  IMAD.MOV.U32 R5, RZ, RZ, R19 ;  /* 0x000000ffff057224 */ /* 0x000fe400078e0013 */
[----:B------:R-:W-:Y:S02]  /*0730*/  IMAD.MOV.U32 R6, RZ, RZ, R16 ;  /* 0x000000ffff067224 */ /* 0x000fe400078e0010 */
[----:B------:R-:W-:Y:S02]  /*0740*/  IMAD.MOV.U32 R7, RZ, RZ, R17 ;  /* 0x000000ffff077224 */ /* 0x000fe400078e0011 */
[----:B------:R-:W-:-:S07]  /*0750*/  IMAD.MOV.U32 R21, RZ, RZ, 0x0 ;  /* 0x00000000ff157424 */ /* 0x000fce00078e00ff */
[----:B------:R-:W-:Y:S05]  /*0760*/  CALL.REL.NOINC `($__internal_1_$__cuda_sm20_div_rn_f64_full) ;  /* 0x000000e400a07944 */ /* 0x000fea0003c00000 */
.L_x_3:
[----:B------:R-:W-:Y:S05]  /*0770*/  BSYNC.RECONVERGENT B6 ;  /* 0x0000000000067941 */ /* 0x000fea0003800200 */
.L_x_2:
[----:B------:R-:W0:Y:S01]  /*0780*/  MUFU.RCP64H R3, R17 ;  /* 0x0000001100037308 */ /* 0x000e220000001800 */
[----:B------:R-:W-:Y:S01]  /*0790*/  IMAD.MOV.U32 R2, RZ, RZ, 0x1 ;  /* 0x00000001ff027424 */ /* 0x000fe200078e00ff */
[----:B------:R1:W-:Y:S01]  /*07a0*/  STL.64 [R1+0x18], R4 ;  /* 0x0000180401007387 */ /* 0x0003e20000100a00 */
[----:B------:R-:W-:Y:S01]  /*07b0*/  FSETP.GEU.AND P1, PT, |R23|, 6.5827683646048100446e-37, PT ;  /* 0x036000001700780b */ /* 0x000fe20003f2e200 */
[----:B------:R-:W-:Y:S03]  /*07c0*/  BSSY.RECONVERGENT B6, `(.L_x_4) ;  /* 0x0000015000067945 */ /* 0x000fe60003800200 */
        /* <DEDUP_REMOVED lines=10> */
[----:B-1----:R-:W-:Y:S05]  /*0870*/  @P0 BRA P1, `(.L_x_5) ;  /* 0x0000000000240947 */ /* 0x002fea0000800000 */
[----:B------:R-:W-:Y:S01]  /*0880*/  IMAD.MOV.U32 R4, RZ, RZ, R22 ;  /* 0x000000ffff047224 */ /* 0x000fe200078e0016 */
[----:B------:R-:W-:Y:S01]  /*0890*/  MOV R20, 0x8f0 ;  /* 0x000008f000147802 */ /* 0x000fe20000000f00 */
[----:B------:R-:W-:Y:S02]  /*08a0*/  IMAD.MOV.U32 R5, RZ, RZ, R23 ;  /* 0x000000ffff057224 */ /* 0x000fe400078e0017 */
[----:B------:R-:W-:Y:S02]  /*08b0*/  IMAD.MOV.U32 R6, RZ, RZ, R16 ;  /* 0x000000ffff067224 */ /* 0x000fe400078e0010 */
[----:B------:R-:W-:Y:S02]  /*08c0*/  IMAD.MOV.U32 R7, RZ, RZ, R17 ;  /* 0x000000ffff077224 */ /* 0x000fe400078e0011 */
[----:B------:R-:W-:-:S07]  /*08d0*/  IMAD.MOV.U32 R21, RZ, RZ, 0x0 ;  /* 0x00000000ff157424 */ /* 0x000fce00078e00ff */
[----:B------:R-:W-:Y:S05]  /*08e0*/  CALL.REL.NOINC `($__internal_1_$__cuda_sm20_div_rn_f64_full) ;  /* 0x000000e400407944 */ /* 0x000fea0003c00000 */
[----:B------:R-:W-:Y:S02]  /*08f0*/  IMAD.MOV.U32 R2, RZ, RZ, R4 ;  /* 0x000000ffff027224 */ /* 0x000fe400078e0004 */
[----:B------:R-:W-:-:S07]  /*0900*/  IMAD.MOV.U32 R3, RZ, RZ, R5 ;  /* 0x000000ffff037224 */ /* 0x000fce00078e0005 */
.L_x_5:
[----:B------:R-:W-:Y:S05]  /*0910*/  BSYNC.RECONVERGENT B6 ;  /* 0x0000000000067941 */ /* 0x000fea0003800200 */
.L_x_4:
[----:B------:R-:W0:Y:S01]  /*0920*/  MUFU.RCP64H R5, R17 ;  /* 0x0000001100057308 */ /* 0x000e220000001800 */
[----:B------:R-:W-:Y:S01]  /*0930*/  IMAD.MOV.U32 R4, RZ, RZ, 0x1 ;  /* 0x00000001ff047424 */ /* 0x000fe200078e00ff */
[----:B------:R-:W-:Y:S01]  /*0940*/  UMOV UR4, 0x39d2c7df ;  /* 0x39d2c7df00047882 */ /* 0x000fe20000000000 */
[----:B------:R-:W-:Y:S01]  /*0950*/  UMOV UR5, 0x4079fb13 ;  /* 0x4079fb1300057882 */ /* 0x000fe20000000000 */
[----:B------:R1:W-:Y:S01]  /*0960*/  STL.64 [R1+0x20], R2 ;  /* 0x0000200201007387 */ /* 0x0003e20000100a00 */
[----:B------:R-:W-:Y:S02]  /*0970*/  BSSY.RECONVERGENT B6, `(.L_x_6) ;  /* 0x0000015000067945 */ /* 0x000fe40003800200 */
[----:B0-----:R-:W-:-:S08]  /*0980*/  DFMA R6, -R16, R4, 1 ;  /* 0x3ff000001006742b */ /* 0x001fd00000000104 */
[----:B------:R-:W-:-:S08]  /*0990*/  DFMA R6, R6, R6, R6 ;  /* 0x000000060606722b */ /* 0x000fd00000000006 */
[----:B------:R-:W-:-:S08]  /*09a0*/  DFMA R6, R4, R6, R4 ;  /* 0x000000060406722b */ /* 0x000fd00000000004 */
[----:B------:R-:W-:-:S08]  /*09b0*/  DFMA R4, -R16, R6, 1 ;  /* 0x3ff000001004742b */ /* 0x000fd00000000106 */
[----:B------:R-:W-:-:S08]  /*09c0*/  DFMA R8, R6, R4, R6 ;  /* 0x000000040608722b */ /* 0x000fd00000000006 */
[----:B------:R-:W-:-:S08]  /*09d0*/  DMUL R6, R8, -UR4 ;  /* 0x8000000408067c28 */ /* 0x000fd00008000000 */
[----:B------:R-:W-:-:S08]  /*09e0*/  DFMA R4, -R16, R6, -UR4 ;  /* 0x8000000410047e2b */ /* 0x000fd00008000106 */
[----:B------:R-:W-:-:S10]  /*09f0*/  DFMA R6, R8, R4, R6 ;  /* 0x000000040806722b */ /* 0x000fd40000000006 */
[----:B------:R-:W-:-:S05]  /*0a00*/  FFMA R0, RZ, R17, R7 ;  /* 0x00000011ff007223 */ /* 0x000fca0000000007 */
[----:B------:R-:W-:-:S13]  /*0a10*/  FSETP.GT.AND P0, PT, |R0|, 1.469367938527859385e-39, PT ;  /* 0x001000000000780b */ /* 0x000fda0003f04200 */
[----:B-1----:R-:W-:Y:S05]  /*0a20*/  @P0 BRA `(.L_x_7) ;  /* 0x0000000000240947 */ /* 0x002fea0003800000 */
[----:B------:R-:W-:Y:S01]  /*0a30*/  IMAD.MOV.U32 R6, RZ, RZ, R16 ;  /* 0x000000ffff067224 */ /* 0x000fe200078e0010 */
[----:B------:R-:W-:Y:S01]  /*0a40*/  MOV R20, 0xaa0 ;  /* 0x00000aa000147802 */ /* 0x000fe20000000f00 */
[----:B------:R-:W-:Y:S02]  /*0a50*/  IMAD.MOV.U32 R7, RZ, RZ, R17 ;  /* 0x000000ffff077224 */ /* 0x000fe400078e0011 */
[----:B------:R-:W-:Y:S02]  /*0a60*/  IMAD.MOV.U32 R4, RZ, RZ, 0x39d2c7df ;  /* 0x39d2c7dfff047424 */ /* 0x000fe400078e00ff */
[----:B------:R-:W-:Y:S02]  /*0a70*/  IMAD.MOV.U32 R5, RZ, RZ, -0x3f8604ed ;  /* 0xc079fb13ff057424 */ /* 0x000fe400078e00ff */
[----:B------:R-:W-:-:S07]  /*0a80*/  IMAD.MOV.U32 R21, RZ, RZ, 0x0 ;  /* 0x00000000ff157424 */ /* 0x000fce00078e00ff */
[----:B------:R-:W-:Y:S05]  /*0a90*/  CALL.REL.NOINC `($__internal_1_$__cuda_sm20_div_rn_f64_full) ;  /* 0x000000e000d47944 */ /* 0x000fea0003c00000 */
[----:B------:R-:W-:Y:S02]  /*0aa0*/  IMAD.MOV.U32 R6, RZ, RZ, R4 ;  /* 0x000000ffff067224 */ /* 0x000fe400078e0004 */
[----:B------:R-:W-:-:S07]  /*0ab0*/  IMAD.MOV.U32 R7, RZ, RZ, R5 ;  /* 0x000000ffff077224 */ /* 0x000fce00078e0005 */
.L_x_7:
[----:B------:R-:W-:Y:S05]  /*0ac0*/  BSYNC.RECONVERGENT B6 ;  /* 0x0000000000067941 */ /* 0x000fea0003800200 */
.L_x_6:
[----:B------:R-:W-:Y:S01]  /*0ad0*/  MOV R0, 0x0 ;  /* 0x0000000000007802 */ /* 0x000fe20000000f00 */
[----:B------:R0:W-:Y:S01]  /*0ae0*/  STL.64 [R1+0x28], R6 ;  /* 0x0000280601007387 */ /* 0x0001e20000100a00 */
[----:B------:R-:W-:Y:S02]  /*0af0*/  IMAD.MOV.U32 R4, RZ, RZ, 0x18 ;  /* 0x00000018ff047424 */ /* 0x000fe400078e00ff */
[----:B------:R0:W1:Y:S01]  /*0b00*/  LDC.64 R2, c[0x4][R0] ;  /* 0x0100000000027b82 */ /* 0x0000620000000a00 */
[----:B------:R-:W-:-:S07]  /*0b10*/  IMAD.MOV.U32 R5, RZ, RZ, RZ ;  /* 0x000000ffff057224 */ /* 0x000fce00078e00ff */
[----:B------:R-:W-:-:S07]  /*0b20*/  LEPC R20, `(.L_x_8) ;  /* 0x000000001014794e */ /* 0x000fce0000000000 */
[----:B01----:R-:W-:Y:S05]  /*0b30*/  CALL.ABS.NOINC R2 ;  /* 0x0000000002007343 */ /* 0x003fea0003c00000 */
.L_x_8:
[----:B------:R-:W0:Y:S01]  /*0b40*/  LDC.64 R16, c[0x0][0x358] ;  /* 0x0000d600ff107b82 */ /* 0x000e220000000a00 */
[----:B------:R-:W-:Y:S01]  /*0b50*/  MOV R10, R4 ;  /* 0x00000004000a7202 */ /* 0x000fe20000000f00 */
[----:B------:R-:W-:Y:S01]  /*0b60*/  IMAD.MOV.U32 R11, RZ, RZ, R5 ;  /* 0x000000ffff0b7224 */ /* 0x000fe200078e0005 */
[----:B------:R-:W-:Y:S01]  /*0b70*/  MOV R20, 0xbf0 ;  /* 0x00000bf000147802 */ /* 0x000fe20000000f00 */
[----:B------:R-:W-:Y:S02]  /*0b80*/  IMAD.MOV.U32 R6, RZ, RZ, R24 ;  /* 0x000000ffff067224 */ /* 0x000fe400078e0018 */
[----:B------:R-:W-:Y:S02]  /*0b90*/  IMAD.MOV.U32 R7, RZ, RZ, R25 ;  /* 0x000000ffff077224 */ /* 0x000fe400078e0019 */
[----:B------:R-:W-:Y:S02]  /*0ba0*/  IMAD.MOV.U32 R8, RZ, RZ, RZ ;  /* 0x000000ffff087224 */ /* 0x000fe400078e00ff */
[----:B------:R-:W-:-:S02]  /*0bb0*/  IMAD.MOV.U32 R4, RZ, RZ, R26 ;  /* 0x000000ffff047224 */ /* 0x000fc400078e001a */
[----:B------:R-:W-:Y:S02]  /*0bc0*/  IMAD.MOV.U32 R5, RZ, RZ, R27 ;  /* 0x000000ffff057224 */ /* 0x000fe400078e001b */
[----:B------:R-:W-:-:S07]  /*0bd0*/  IMAD.MOV.U32 R21, RZ, RZ, 0x0 ;  /* 0x00000000ff157424 */ /* 0x000fce00078e00ff */
[----:B0-----:R-:W-:Y:S05]  /*0be0*/  CALL.REL.NOINC `($_Z10draw_scenePd$_Z5tracePdS_iS_) ;  /* 0x0000000000347944 */ /* 0x001fea0003c00000 */
[----:B------:R-:W0:Y:S01]  /*0bf0*/  LDC.64 R2, c[0x0][0x380] ;  /* 0x0000e000ff027b82 */ /* 0x000e220000000a00 */
[C---:B------:R-:W-:Y:S01]  /*0c00*/  R2UR UR4, R16.reuse ;  /* 0x00000000100472ca */ /* 0x040fe200000e0000 */
[----:B------:R-:W-:Y:S01]  /*0c10*/  IMAD.MOV.U32 R4, RZ, RZ, 0x0 ;  /* 0x00000000ff047424 */ /* 0x000fe200078e00ff */
[C---:B------:R-:W-:Y:S01]  /*0c20*/  R2UR UR5, R17.reuse ;  /* 0x00000000110572ca */ /* 0x040fe200000e0000 */
[----:B------:R-:W-:Y:S01]  /*0c30*/  IMAD.MOV.U32 R5, RZ, RZ, 0x406fe000 ;  /* 0x406fe000ff057424 */ /* 0x000fe200078e00ff */
[C---:B------:R-:W-:Y:S02]  /*0c40*/  R2UR UR6, R16.reuse ;  /* 0x00000000100672ca */ /* 0x040fe400000e0000 */
[C---:B------:R-:W-:Y:S02]  /*0c50*/  R2UR UR7, R17.reuse ;  /* 0x00000000110772ca */ /* 0x040fe400000e0000 */
[----:B------:R-:W-:Y:S02]  /*0c60*/  R2UR UR8, R16 ;  /* 0x00000000100872ca */ /* 0x000fe400000e0000 */
[----:B------:R-:W-:-:S05]  /*0c70*/  R2UR UR9, R17 ;  /* 0x00000000110972ca */ /* 0x000fca00000e0000 */
[----:B0-----:R-:W-:Y:S04]  /*0c80*/  STG.E.64 desc[UR4][R2.64+0x8], R4 ;  /* 0x0000080402007986 */ /* 0x001fe8000c101b04 */
[----:B------:R-:W-:Y:S04]  /*0c90*/  STG.E.64 desc[UR6][R2.64+0x10], R4 ;  /* 0x0000100402007986 */ /* 0x000fe8000c101b06 */
[----:B------:R-:W-:Y:S01]  /*0ca0*/  STG.E.64 desc[UR8][R2.64+0x18], R4 ;  /* 0x0000180402007986 */ /* 0x000fe2000c101b08 */
[----:B------:R-:W-:Y:S05]  /*0cb0*/  EXIT ;  /* 0x000000000000794d */ /* 0x000fea0003800000 */
        .type           $_Z10draw_scenePd$_Z5tracePdS_iS_,@function
        .size           $_Z10draw_scenePd$_Z5tracePdS_iS_,($__internal_0_$__cuda_sm20_dblrcp_rn_slowpath_v3 - $_Z10draw_scenePd$_Z5tracePdS_iS_)
$_Z10draw_scenePd$_Z5tracePdS_iS_:
[----:B------:R-:W-:Y:S01]  /*0cc0*/  VIADD R1, R1, 0xfffffdb8 ;  /* 0xfffffdb801017836 */ /* 0x000fe20000000000 */
[----:B------:R-:W0:Y:S05]  /*0cd0*/  BMOV.32.CLEAR R0, B9 ;  /* 0x0000000009007355 */ /* 0x000e2a0000100000 */
[----:B------:R1:W-:Y:S01]  /*0ce0*/  STL [R1+0x4c], R2 ;  /* 0x00004c0201007387 */ /* 0x0003e20000100800 */
[----:B------:R-:W2:Y:S05]  /*0cf0*/  BMOV.32.CLEAR R5, B7 ;  /* 0x0000000007057355 */ /* 0x000eaa0000100000 */
[----:B0-----:R0:W-:Y:S01]  /*0d00*/  STL [R1+0x48], R0 ;  /* 0x0000480001007387 */ /* 0x0011e20000100800 */
[----:B------:R-:W-:Y:S01]  /*0d10*/  IMAD.MOV.U32 R3, RZ, RZ, R11 ;  /* 0x000000ffff037224 */ /* 0x000fe200078e000b */
[----:B-1----:R-:W1:Y:S05]  /*0d20*/  BMOV.32.CLEAR R2, B8 ;  /* 0x0000000008027355 */ /* 0x002e6a0000100000 */
[----:B------:R-:W-:Y:S01]  /*0d30*/  STL [R1+0x240], R252 ;  /* 0x000240fc01007387 */ /* 0x000fe20000100800 */
[----:B0-----:R-:W0:Y:S05]  /*0d40*/  BMOV.32.CLEAR R0, B6 ;  /* 0x0000000006007355 */ /* 0x001e2a0000100000 */
[----:B-1----:R1:W-:Y:S04]  /*0d50*/  STL [R1+0x44], R2 ;  /* 0x0000440201007387 */ /* 0x0023e80000100800 */
[----:B------:R-:W-:Y:S04]  /*0d60*/  STL [R1+0x238], R246 ;  /* 0x000238f601007387 */ /* 0x000fe80000100800 */
[----:B------:R-:W-:Y:S01]  /*0d70*/  STL [R1+0x234], R245 ;  /* 0x000234f501007387 */ /* 0x000fe20000100800 */
[----:B-1----:R-:W-:-:S03]  /*0d80*/  IMAD.MOV.U32 R2, RZ, RZ, R10 ;  /* 0x000000ffff027224 */ /* 0x002fc600078e000a */
[----:B------:R-:W-:Y:S04]  /*0d90*/  STL [R1+0x230], R244 ;  /* 0x000230f401007387 */ /* 0x000fe80000100800 */
        /* <DEDUP_REMOVED lines=120> */
[----:B--2---:R-:W-:Y:S04]  /*1520*/  STL [R1+0x40], R5 ;  /* 0x0000400501007387 */ /* 0x004fe80000100800 */
[----:B0-----:R-:W-:Y:S04]  /*1530*/  STL [R1+0x3c], R0 ;  /* 0x00003c0001007387 */ /* 0x001fe80000100800 */
[----:B------:R-:W-:Y:S04]  /*1540*/  STL.64 [R1+0x30], R2 ;  /* 0x0000300201007387 */ /* 0x000fe80000100a00 */
[----:B------:R0:W-:Y:S02]  /*1550*/  STL [R1+0x23c], R247 ;  /* 0x00023cf701007387 */ /* 0x0001e40000100800 */
[----:B0-----:R-:W-:Y:S01]  /*1560*/  IMAD.MOV.U32 R247, RZ, RZ, R8 ;  /* 0x000000fffff77224 */ /* 0x001fe200078e0008 */
[----:B------:R-:W0:Y:S08]  /*1570*/  LDC.64 R158, c[0x0][0x358] ;  /* 0x0000d600ff9e7b82 */ /* 0x000e300000000a00 */
[----:B------:R-:W1:Y:S01]  /*1580*/  LDC.64 R2, c[0x4][0x28] ;  /* 0x01000a00ff027b82 */ /* 0x000e620000000a00 */
[----:B0-----:R-:W-:-:S02]  /*1590*/  R2UR UR4, R158 ;  /* 0x000000009e0472ca */ /* 0x001fc400000e0000 */
[----:B------:R-:W-:-:S13]  /*15a0*/  R2UR UR5, R159 ;  /* 0x000000009f0572ca */ /* 0x000fda00000e0000 */
[----:B-1----:R-:W2:Y:S01]  /*15b0*/  LDG.E.64 R8, desc[UR4][R2.64] ;  /* 0x0000000402087981 */ /* 0x002ea2000c1e1b00 */
[----:B------:R-:W-:-:S03]  /*15c0*/  PLOP3.LUT P0, PT, PT, PT, PT, 0x80, 0x8 ;  /* 0x000000000008781c */ /* 0x000fc60003f0f070 */
[----:B--2---:R-:W2:Y:S01]  /*15d0*/  LD.E R95, desc[UR4][R8.64] ;  /* 0x00000004085f7980 */ /* 0x004ea2000c101900 */
[----:B------:R-:W0:Y:S01]  /*15e0*/  LDCU UR4, c[0x0][0x2f8] ;  /* 0x00005f00ff0477ac */ /* 0x000e220008000800 */
[----:B------:R-:W-:Y:S01]  /*15f0*/  P2R R246, PR, RZ, 0x1 ;  /* 0x00000001fff67803 */ /* 0x000fe20000000000 */
[----:B------:R-:W-:Y:S01]  /*1600*/  BSSY.RECONVERGENT B9, `(.L_x_9) ;  /* 0x000017e000097945 */ /* 0x000fe20003800200 */
[----:B------:R-:W-:Y:S01]  /*1610*/  IMAD.MOV.U32 R125, RZ, RZ, RZ ;  /* 0x000000ffff7d7224 */ /* 0x000fe200078e00ff */
[----:B------:R-:W1:Y:S01]  /*1620*/  LDCU UR5, c[0x0][0x2fc] ;  /* 0x00005f80ff0577ac */ /* 0x000e620008000800 */
[----:B------:R-:W-:Y:S02]  /*1630*/  IMAD.MOV.U32 R28, RZ, RZ, 0x0 ;  /* 0x00000000ff1c7424 */ /* 0x000fe400078e00ff */
[----:B------:R-:W-:Y:S02]  /*1640*/  IMAD.MOV.U32 R29, RZ, RZ, 0x408f4000 ;  /* 0x408f4000ff1d7424 */ /* 0x000fe400078e00ff */
[----:B------:R-:W-:-:S02]  /*1650*/  IMAD.MOV.U32 R22, RZ, RZ, 0x0 ;  /* 0x00000000ff167424 */ /* 0x000fc400078e00ff */
[----:B------:R-:W-:Y:S02]  /*1660*/  IMAD.MOV.U32 R23, RZ, RZ, 0x408f4000 ;  /* 0x408f4000ff177424 */ /* 0x000fe400078e00ff */
[----:B------:R-:W-:Y:S02]  /*1670*/  IMAD.MOV.U32 R24, RZ, RZ, 0x0 ;  /* 0x00000000ff187424 */ /* 0x000fe400078e00ff */
[----:B------:R-:W-:Y:S01]  /*1680*/  IMAD.MOV.U32 R25, RZ, RZ, 0x408f4000 ;  /* 0x408f4000ff197424 */ /* 0x000fe200078e00ff */
[----:B0-----:R-:W-:Y:S01]  /*1690*/  IADD3 R0, P1, PT, R1, UR4, RZ ;  /* 0x0000000401007c10 */ /* 0x001fe2000ff3e0ff */
[----:B------:R-:W-:Y:S02]  /*16a0*/  VIADD R2, R4, -UR4 ;  /* 0x8000000404027c36 */ /* 0x000fe40008000000 */
[----:B------:R-:W-:Y:S02]  /*16b0*/  VIADD R94, R6, -UR4 ;  /* 0x80000004065e7c36 */ /* 0x000fe40008000000 */
[----:B------:R0:W-:Y:S01]  /*16c0*/  STL [R1+0x38], R0 ;  /* 0x0000380001007387 */ /* 0x0001e20000100800 */
[----:B-1----:R-:W-:Y:S01]  /*16d0*/  IMAD.X R252, RZ, RZ, UR5, P1 ;  /* 0x00000005fffc7e24 */ /* 0x002fe200088e06ff */
[----:B--2---:R-:W-:-:S13]  /*16e0*/  ISETP.GE.AND P0, PT, R95, 0x1, PT ;  /* 0x000000015f00780c */ /* 0x004fda0003f06270 */
[----:B0-----:R-:W-:Y:S05]  /*16f0*/  @!P0 BRA `(.L_x_10) ;  /* 0x0000001400b88947 */ /* 0x001fea0003800000 */
[----:B------:R-:W0:Y:S01]  /*1700*/  LDC.64 R92, c[0x4][0x8] ;  /* 0x01000200ff5c7b82 */ /* 0x000e220000000a00 */
[----:B------:R-:W-:Y:S01]  /*1710*/  R2UR UR4, R158 ;  /* 0x000000009e0472ca */ /* 0x000fe200000e0000 */
[----:B------:R1:W5:Y:S01]  /*1720*/  LDL.64 R54, [R94+0x8] ;  /* 0x000008005e367983 */ /* 0x0003620000100a00 */
[----:B------:R-:W-:-:S03]  /*1730*/  R2UR UR5, R159 ;  /* 0x000000009f0572ca */ /* 0x000fc600000e0000 */
[----:B------:R1:W5:Y:S04]  /*1740*/  LDL.64 R68, [R94+0x10] ;  /* 0x000010005e447983 */ /* 0x0003680000100a00 */
[----:B------:R1:W5:Y:S04]  /*1750*/  LDL.64 R62, [R94] ;  /* 0x000000005e3e7983 */ /* 0x0003680000100a00 */
[----:B------:R1:W5:Y:S04]  /*1760*/  LDL.64 R46, [R2] ;  /* 0x00000000022e7983 */ /* 0x0003680000100a00 */
[----:B------:R1:W5:Y:S04]  /*1770*/  LDL.64 R76, [R2+0x8] ;  /* 0x00000800024c7983 */ /* 0x0003680000100a00 */
[----:B------:R1:W5:Y:S04]  /*1780*/  LDL.64 R70, [R2+0x10] ;  /* 0x0000100002467983 */ /* 0x0003680000100a00 */
[----:B0-----:R-:W5:Y:S01]  /*1790*/  LDG.E.64 R92, desc[UR4][R92.64] ;  /* 0x000000045c5c7981 */ /* 0x001f62000c1e1b00 */
[----:B------:R-:W-:Y:S01]  /*17a0*/  BSSY.RECONVERGENT B8, `(.L_x_11) ;  /* 0x0000160000087945 */ /* 0x000fe20003800200 */
[----:B------:R-:W-:Y:S01]  /*17b0*/  IMAD.MOV.U32 R125, RZ, RZ, RZ ;  /* 0x000000ffff7d7224 */ /* 0x000fe200078e00ff */
[----:B------:R-:W-:Y:S01]  /*17c0*/  PRMT R100, RZ, 0x7610, R100 ;  /* 0x00007610ff647816 */ /* 0x000fe20000000064 */
[----:B------:R-:W-:-:S02]  /*17d0*/  IMAD.MOV.U32 R102, RZ, RZ, RZ ;  /* 0x000000ffff667224 */ /* 0x000fc400078e00ff */
[----:B------:R-:W-:Y:S02]  /*17e0*/  IMAD.MOV.U32 R28, RZ, RZ, 0x0 ;  /* 0x00000000ff1c7424 */ /* 0x000fe400078e00ff */
[----:B-1----:R-:W-:-:S07]  /*17f0*/  IMAD.MOV.U32 R29, RZ, RZ, 0x408f4000 ;  /* 0x408f4000ff1d7424 */ /* 0x002fce00078e00ff */
.L_x_32:
[----:B------:R-:W-:Y:S01]  /*1800*/  R2UR UR10, R158 ;  /* 0x000000009e0a72ca */ /* 0x000fe200000e0000 */
[----:B-----5:R-:W-:Y:S01]  /*1810*/  IMAD.WIDE.U32 R4, R102, 0x138, R92 ;  /* 0x0000013866047825 */ /* 0x020fe200078e005c */
[C---:B------:R-:W-:Y:S02]  /*1820*/  R2UR UR11, R159.reuse ;  /* 0x000000009f0b72ca */ /* 0x040fe400000e0000 */
[C---:B------:R-:W-:Y:S02]  /*1830*/  R2UR UR4, R158.reuse ;  /* 0x000000009e0472ca */ /* 0x040fe400000e0000 */
[C---:B------:R-:W-:Y:S02]  /*1840*/  R2UR UR5, R159.reuse ;  /* 0x000000009f0572ca */ /* 0x040fe400000e0000 */
[----:B------:R-:W-:Y:S02]  /*1850*/  R2UR UR6, R158 ;  /* 0x000000009e0672ca */ /* 0x000fe400000e0000 */
[----:B------:R-:W-:-:S02]  /*1860*/  R2UR UR7, R159 ;  /* 0x000000009f0772ca */ /* 0x000fc400000e0000 */
[C---:B------:R-:W-:Y:S02]  /*1870*/  R2UR UR8, R158.reuse ;  /* 0x000000009e0872ca */ /* 0x040fe400000e0000 */
[C---:B------:R-:W-:Y:S01]  /*1880*/  R2UR UR9, R159.reuse ;  /* 0x000000009f0972ca */ /* 0x040fe200000e0000 */
[----:B------:R-:W2:Y:S01]  /*1890*/  LD.E.64 R52, desc[UR10][R4.64+0x10] ;  /* 0x0000100a04347980 */ /* 0x000ea2000c101b00 */
[C---:B------:R-:W-:Y:S02]  /*18a0*/  R2UR UR12, R158.reuse ;  /* 0x000000009e0c72ca */ /* 0x040fe400000e0000 */
[C---:B------:R-:W-:Y:S01]  /*18b0*/  R2UR UR13, R159.reuse ;  /* 0x000000009f0d72ca */ /* 0x040fe200000e0000 */
[----:B------:R-:W2:Y:S01]  /*18c0*/  LD.E.64 R26, desc[UR4][R4.64+0xe0] ;  /* 0x0000e004041a7980 */ /* 0x000ea2000c101b00 */
[----:B------:R-:W-:Y:S02]  /*18d0*/  R2UR UR14, R158 ;  /* 0x000000009e0e72ca */ /* 0x000fe400000e0000 */
[----:B------:R-:W-:Y:S01]  /*18e0*/  R2UR UR15, R159 ;  /* 0x000000009f0f72ca */ /* 0x000fe200000e0000 */
[----:B------:R-:W3:Y:S04]  /*18f0*/  LD.E.64 R30, desc[UR6][R4.64+0xd8] ;  /* 0x0000d806041e7980 */ /* 0x000ee8000c101b00 */
[----:B------:R-:W4:Y:S04]  /*1900*/  LD.E.64 R36, desc[UR8][R4.64+0xd0] ;  /* 0x0000d00804247980 */ /* 0x000f28000c101b00 */
[----:B------:R-:W3:Y:S04]  /*1910*/  LD.E.64 R44, desc[UR12][R4.64+0x8] ;  /* 0x0000080c042c7980 */ /* 0x000ee8000c101b00 */
[----:B------:R-:W4:Y:S04]  /*1920*/  LD.E.64 R38, desc[UR14][R4.64] ;  /* 0x0000000e04267980 */ /* 0x000f28000c101b00 */
[----:B------:R-:W4:Y:S04]  /*1930*/  LD.E.64 R18, desc[UR4][R4.64+0x70] ;  /* 0x0000700404127980 */ /* 0x000f28000c101b00 */
[----:B------:R-:W4:Y:S04]  /*1940*/  LD.E.64 R60, desc[UR6][R4.64+0x68] ;  /* 0x00006806043c7980 */ /* 0x000f28000c101b00 */
[----:B------:R0:W4:Y:S01]  /*1950*/  LD.E.64 R16, desc[UR4][R4.64+0x78] ;  /* 0x0000780404107980 */ /* 0x000122000c101b00 */
[----:B------:R-:W-:Y:S01]  /*1960*/  BSSY.RECONVERGENT B6, `(.L_x_12) ;  /* 0x0000020000067945 */ /* 0x000fe20003800200 */
[----:B--2---:R-:W-:-:S08]  /*1970*/  DADD R26, R26, -R52 ;  /* 0x000000001a1a7229 */ /* 0x004fd00000000834 */
[----:B------:R-:W-:Y:S02]  /*1980*/  DMUL R78, R62, R26 ;  /* 0x0000001a3e4e7228 */ /* 0x000fe40000000000 */
[----:B---3--:R-:W-:Y:S02]  /*1990*/  DADD R30, R30, -R44 ;  /* 0x000000001e1e7229 */ /* 0x008fe4000000082c */
[----:B----4-:R-:W-:Y:S02]  /*19a0*/  DADD R36, R36, -R38 ;  /* 0x0000000024247229 */ /* 0x010fe40000000826 */
[----:B------:R-:W-:-:S04]  /*19b0*/  DADD R18, R18, -R44 ;  /* 0x0000000012127229 */ /* 0x000fc8000000082c */
[C---:B------:R-:W-:Y:S02]  /*19c0*/  DMUL R86, R68.reuse, R30 ;  /* 0x0000001e44567228 */ /* 0x040fe40000000000 */
[-C--:B------:R-:W-:Y:S02]  /*19d0*/  DFMA R78, R68, R36.reuse, -R78 ;  /* 0x00000024444e722b */ /* 0x080fe4000000084e */
[----:B------:R-:W-:Y:S02]  /*19e0*/  DADD R60, R60, -R38 ;  /* 0x000000003c3c7229 */ /* 0x000fe40000000826 */
[C---:B------:R-:W-:Y:S02]  /*19f0*/  DMUL R84, R54.reuse, R36 ;  /* 0x0000002436547228 */ /* 0x040fe40000000000 */
[----:B------:R-:W-:Y:S02]  /*1a00*/  DFMA R86, R54, R26, -R86 ;  /* 0x0000001a3656722b */ /* 0x000fe40000000856 */
[----:B0-----:R-:W-:-:S02]  /*1a10*/  DMUL R4, R18, R78 ;  /* 0x0000004e12047228 */ /* 0x001fc40000000000 */
[----:B------:R-:W-:Y:S02]  /*1a20*/  DADD R16, R16, -R52 ;  /* 0x0000000010107229 */ /* 0x000fe40000000834 */
[----:B------:R-:W-:-:S04]  /*1a30*/  DFMA R84, R62, R30, -R84 ;  /* 0x0000001e3e54722b */ /* 0x000fc80000000854 */
[----:B------:R-:W-:-:S08]  /*1a40*/  DFMA R4, R60, R86, R4 ;  /* 0x000000563c04722b */ /* 0x000fd00000000004 */
[----:B------:R-:W-:-:S06]  /*1a50*/  DFMA R8, R16, R84, R4 ;  /* 0x000000541008722b */ /* 0x000fcc0000000004 */
[----:B------:R-:W0:Y:S04]  /*1a60*/  MUFU.RCP64H R5, R9 ;  /* 0x0000000900057308 */ /* 0x000e280000001800 */
[----:B------:R-:W-:-:S06]  /*1a70*/  IADD3 R4, PT, PT, R9, 0x300402, RZ ;  /* 0x0030040209047810 */ /* 0x000fcc0007ffe0ff */
[----:B0-----:R-:W-:-:S08]  /*1a80*/  DFMA R6, -R8, R4, 1 ;  /* 0x3ff000000806742b */ /* 0x001fd00000000104 */
[----:B------:R-:W-:Y:S01]  /*1a90*/  DFMA R6, R6, R6, R6 ;  /* 0x000000060606722b */ /* 0x000fe20000000006 */
[----:B------:R-:W-:-:S07]  /*1aa0*/  FSETP.GEU.AND P0, PT, |R4|, 5.8789094863358348022e-39, PT ;  /* 0x004004020400780b */ /* 0x000fce0003f0e200 */
[----:B------:R-:W-:-:S08]  /*1ab0*/  DFMA R6, R4, R6, R4 ;  /* 0x000000060406722b */ /* 0x000fd00000000004 */
[----:B------:R-:W-:-:S08]  /*1ac0*/  DFMA R10, -R8, R6, 1 ;  /* 0x3ff00000080a742b */ /* 0x000fd00000000106 */
[----:B------:R-:W-:Y:S01]  /*1ad0*/  DFMA R4, R6, R10, R6 ;  /* 0x0000000a0604722b */ /* 0x000fe20000000006 */
[----:B------:R-:W-:Y:S10]  /*1ae0*/  @P0 BRA `(.L_x_13) ;  /* 0x00000000001c0947 */ /* 0x000ff40003800000 */
[----:B------:R-:W-:Y:S01]  /*1af0*/  LOP3.LUT R6, R9, 0x7fffffff, RZ, 0xc0, !PT ;  /* 0x7fffffff09067812 */ /* 0x000fe200078ec0ff */
[----:B------:R-:W-:Y:S01]  /*1b00*/  IMAD.MOV.U32 R4, RZ, RZ, R8 ;  /* 0x000000ffff047224 */ /* 0x000fe200078e0008 */
[----:B------:R-:W-:Y:S01]  /*1b10*/  MOV R20, 0x1b60 ;  /* 0x00001b6000147802 */ /* 0x000fe20000000f00 */
[----:B------:R-:W-:Y:S02]  /*1b20*/  IMAD.MOV.U32 R5, RZ, RZ, R9 ;  /* 0x000000ffff057224 */ /* 0x000fe400078e0009 */
[----:B------:R-:W-:Y:S02]  /*1b30*/  VIADD R6, R6, 0xfff00000 ;  /* 0xfff0000006067836 */ /* 0x000fe40000000000 */
[----:B------:R-:W-:-:S07]  /*1b40*/  IMAD.MOV.U32 R21, RZ, RZ, 0x0 ;  /* 0x00000000ff157424 */ /* 0x000fce00078e00ff */
[----:B------:R-:W-:Y:S05]  /*1b50*/  CALL.REL.NOINC `($__internal_0_$__cuda_sm20_dblrcp_rn_slowpath_v3) ;  /* 0x000000cc00f87944 */ /* 0x000fea0003c00000 */
.L_x_13:
[----:B------:R-:W-:Y:S05]  /*1b60*/  BSYNC.RECONVERGENT B6 ;  /* 0x0000000000067941 */ /* 0x000fea0003800200 */
.L_x_12:
[----:B------:R-:W-:Y:S01]  /*1b70*/  DADD R44, R76, -R44 ;  /* 0x000000004c2c7229 */ /* 0x000fe2000000082c */
[----:B------:R-:W-:Y:S01]  /*1b80*/  PLOP3.LUT P1, PT, PT, PT, PT, 0x80, 0x8 ;  /* 0x000000000008781c */ /* 0x000fe20003f2f070 */
[----:B------:R-:W-:Y:S01]  /*1b90*/  DADD R10, R46, -R38 ;  /* 0x000000002e0a7229 */ /* 0x000fe20000000826 */
[----:B------:R-:W-:Y:S01]  /*1ba0*/  BSSY.RECONVERGENT B7, `(.L_x_14) ;  /* 0x0000119000077945 */ /* 0x000fe20003800200 */
[----:B------:R-:W-:-:S04]  /*1bb0*/  DADD R52, R70, -R52 ;  /* 0x0000000046347229 */ /* 0x000fc80000000834 */
[----:B------:R-:W-:-:S08]  /*1bc0*/  DMUL R78, R78, R44 ;  /* 0x0000002c4e4e7228 */ /* 0x000fd00000000000 */
[----:B------:R-:W-:Y:S01]  /*1bd0*/  DFMA R78, R86, R10, R78 ;  /* 0x0000000a564e722b */ /* 0x000fe2000000004e */
[----:B------:R-:W-:-:S07]  /*1be0*/  P2R R86, PR, RZ, 0x2 ;  /* 0x00000002ff567803 */ /* 0x000fce0000000000 */
[----:B------:R-:W-:-:S08]  /*1bf0*/  DFMA R38, R84, R52, R78 ;  /* 0x000000345426722b */ /* 0x000fd0000000004e */
[----:B------:R-:W-:-:S08]  /*1c00*/  DMUL R38, R38, R4 ;  /* 0x0000000426267228 */ /* 0x000fd00000000000 */
[----:B------:R-:W-:-:S06]  /*1c10*/  DSETP.GT.AND P0, PT, R38, 1, PT ;  /* 0x3ff000002600742a */ /* 0x000fcc0003f04000 */
[----:B------:R-:W-:-:S14]  /*1c20*/  DSETP.LT.OR P0, PT, R38, RZ, P0 ;  /* 0x000000ff2600722a */ /* 0x000fdc0000701400 */
[----:B------:R-:W-:Y:S05]  /*1c30*/  @P0 BRA `(.L_x_15) ;  /* 0x00000010003c0947 */ /* 0x000fea0003800000 */
[----:B------:R-:W-:Y:S02]  /*1c40*/  DMUL R8, R16, R10 ;  /* 0x0000000a10087228 */ /* 0x000fe40000000000 */
[----:B------:R-:W-:-:S06]  /*1c50*/  DMUL R6, R18, R52 ;  /* 0x0000003412067228 */ /* 0x000fcc0000000000 */
[----:B------:R-:W-:Y:S02]  /*1c60*/  DFMA R8, R60, R52, -R8 ;  /* 0x000000343c08722b */ /* 0x000fe40000000808 */
[-C--:B------:R-:W-:Y:S02]  /*1c70*/  DFMA R16, R16, R44.reuse, -R6 ;  /* 0x0000002c1010722b */ /* 0x080fe40000000806 */
[----:B------:R-:W-:-:S04]  /*1c80*/  DMUL R60, R60, R44 ;  /* 0x0000002c3c3c7228 */ /* 0x000fc80000000000 */
[----:B------:R-:W-:-:S04]  /*1c90*/  DMUL R6, R54, R8 ;  /* 0x0000000836067228 */ /* 0x000fc80000000000 */
[----:B------:R-:W-:-:S04]  /*1ca0*/  DFMA R60, R18, R10, -R60 ;  /* 0x0000000a123c722b */ /* 0x000fc8000000083c */
[----:B------:R-:W-:-:S08]  /*1cb0*/  DFMA R6, R62, R16, R6 ;  /* 0x000000103e06722b */ /* 0x000fd00000000006 */
[----:B------:R-:W-:-:S08]  /*1cc0*/  DFMA R6, R68, R60, R6 ;  /* 0x0000003c4406722b */ /* 0x000fd00000000006 */
[----:B------:R-:W-:-:S08]  /*1cd0*/  DMUL R44, R6, R4 ;  /* 0x00000004062c7228 */ /* 0x000fd00000000000 */
[----:B------:R-:W-:-:S08]  /*1ce0*/  DADD R6, R38, R44 ;  /* 0x0000000026067229 */ /* 0x000fd0000000002c */
[----:B------:R-:W-:-:S06]  /*1cf0*/  DSETP.GT.AND P0, PT, R6, 1, PT ;  /* 0x3ff000000600742a */ /* 0x000fcc0003f04000 */
[----:B------:R-:W-:-:S14]  /*1d00*/  DSETP.LT.OR P0, PT, R44, RZ, P0 ;  /* 0x000000ff2c00722a */ /* 0x000fdc0000701400 */
[----:B------:R-:W-:Y:S05]  /*1d10*/  @P0 BRA `(.L_x_15) ;  /* 0x0000001000040947 */ /* 0x000fea0003800000 */
[----:B------:R-:W-:-:S08]  /*1d20*/  DMUL R30, R30, R8 ;  /* 0x000000081e1e7228 */ /* 0x000fd00000000000 */
[----:B------:R-:W-:-:S08]  /*1d30*/  DFMA R30, R36, R16, R30 ;  /* 0x00000010241e722b */ /* 0x000fd0000000001e */
[----:B------:R-:W-:-:S08]  /*1d40*/  DFMA R30, R26, R60, R30 ;  /* 0x0000003c1a1e722b */ /* 0x000fd0000000001e */
[----:B------:R-:W-:-:S08]  /*1d50*/  DMUL R30, R30, R4 ;  /* 0x000000041e1e7228 */ /* 0x000fd00000000000 */
[----:B------:R-:W-:-:S14]  /*1d60*/  DSETP.GTU.AND P0, PT, R30, RZ, PT ;  /* 0x000000ff1e00722a */ /* 0x000fdc0003f0c000 */
[----:B------:R-:W-:Y:S05]  /*1d70*/  @!P0 BRA `(.L_x_15) ;  /* 0x0000000c00ec8947 */ /* 0x000fea0003800000 */
[-C--:B------:R-:W-:Y:S01]  /*1d80*/  DFMA R60, R62, R30.reuse, R46 ;  /* 0x0000001e3e3c722b */ /* 0x080fe2000000002e */
[----:B------:R-:W-:Y:S01]  /*1d90*/  IMAD.MOV.U32 R6, RZ, RZ, RZ ;  /* 0x000000ffff067224 */ /* 0x000fe200078e00ff */
[-C--:B------:R-:W-:Y:S01]  /*1da0*/  DFMA R84, R54, R30.reuse, R76 ;  /* 0x0000001e3654722b */ /* 0x080fe2000000004c */
[----:B------:R-:W-:Y:S01]  /*1db0*/  IMAD.MOV.U32 R7, RZ, RZ, 0x40000000 ;  /* 0x40000000ff077424 */ /* 0x000fe200078e00ff */
[----:B------:R-:W-:Y:S01]  /*1dc0*/  DFMA R78, R68, R30, R70 ;  /* 0x0000001e444e722b */ /* 0x000fe20000000046 */
[----:B------:R-:W-:Y:S01]  /*1dd0*/  MOV R20, 0x1e70 ;  /* 0x00001e7000147802 */ /* 0x000fe20000000f00 */
[----:B------:R-:W-:Y:S01]  /*1de0*/  DADD R16, R28, -R46 ;  /* 0x000000001c107229 */ /* 0x000fe2000000082e */
[----:B------:R-:W-:Y:S01]  /*1df0*/  IMAD.MOV.U32 R21, RZ, RZ, 0x0 ;  /* 0x00000000ff157424 */ /* 0x000fe200078e00ff */
[----:B------:R-:W-:Y:S02]  /*1e00*/  DADD R52, -R46, R60 ;  /* 0x000000002e347229 */ /* 0x000fe4000000013c */
[----:B------:R-:W-:-:S02]  /*1e10*/  DADD R36, R22, -R76 ;  /* 0x0000000016247229 */ /* 0x000fc4000000084c */
[----:B------:R-:W-:Y:S02]  /*1e20*/  DADD R30, R24, -R70 ;  /* 0x00000000181e7229 */ /* 0x000fe40000000846 */
[----:B------:R-:W-:Y:S02]  /*1e30*/  DADD R26, -R76, R84 ;  /* 0x000000004c1a7229 */ /* 0x000fe40000000154 */
[----:B------:R-:W-:Y:S02]  /*1e40*/  DADD R4, -RZ, |R52| ;  /* 0x00000000ff047229 */ /* 0x000fe40000000534 */
[----:B------:R-:W-:-:S11]  /*1e50*/  DADD R18, -R70, R78 ;  /* 0x0000000046127229 */ /* 0x000fd6000000014e */
[----:B------:R-:W-:Y:S05]  /*1e60*/  CALL.REL.NOINC `($_Z10draw_scenePd$__internal_accurate_pow) ;  /* 0x000000d800307944 */ /* 0x000fea0003c00000 */
[C---:B------:R-:W-:Y:S01]  /*1e70*/  DADD R6, R52.reuse, 2 ;  /* 0x4000000034067429 */ /* 0x040fe20000000000 */
[----:B------:R-:W-:Y:S01]  /*1e80*/  BSSY.RECONVERGENT B0, `(.L_x_16) ;  /* 0x000000f000007945 */ /* 0x000fe20003800200 */
[C---:B------:R-:W-:Y:S02]  /*1e90*/  DSETP.NEU.AND P0, PT, R52.reuse, RZ, PT ;  /* 0x000000ff3400722a */ /* 0x040fe40003f0d000 */
[----:B------:R-:W-:-:S04]  /*1ea0*/  DSETP.NEU.AND P2, PT, R52, 1, PT ;  /* 0x3ff000003400742a */ /* 0x000fc80003f4d000 */
[----:B------:R-:W-:Y:S02]  /*1eb0*/  FSEL R4, R4, RZ, P0 ;  /* 0x000000ff04047208 */ /* 0x000fe40000000000 */
[----:B------:R-:W-:Y:S02]  /*1ec0*/  LOP3.LUT R6, R7, 0x7ff00000, RZ, 0xc0, !PT ;  /* 0x7ff0000007067812 */ /* 0x000fe400078ec0ff */
[----:B------:R-:W-:Y:S02]  /*1ed0*/  FSEL R5, R5, RZ, P0 ;  /* 0x000000ff05057208 */ /* 0x000fe40000000000 */
[----:B------:R-:W-:Y:S01]  /*1ee0*/  ISETP.NE.AND P1, PT, R6, 0x7ff00000, PT ;  /* 0x7ff000000600780c */ /* 0x000fe20003f25270 */
[----:B------:R-:W-:-:S12]  /*1ef0*/  DADD R6, -RZ, |R26| ;  /* 0x00000000ff067229 */ /* 0x000fd8000000051a */
[----:B------:R-:W-:Y:S05]  /*1f00*/  @P1 BRA `(.L_x_17) ;  /* 0x0000000000181947 */ /* 0x000fea0003800000 */
[----:B------:R-:W-:-:S14]  /*1f10*/  DSETP.NAN.AND P0, PT, R52, R52, PT ;  /* 0x000000343400722a */ /* 0x000fdc0003f08000 */
[----:B------:R-:W-:Y:S01]  /*1f20*/  @P0 DADD R4, R52, 2 ;  /* 0x4000000034040429 */ /* 0x000fe20000000000 */
[----:B------:R-:W-:Y:S10]  /*1f30*/  @P0 BRA `(.L_x_17) ;  /* 0x00000000000c0947 */ /* 0x000ff40003800000 */
[----:B------:R-:W-:-:S14]  /*1f40*/  DSETP.NEU.AND P0, PT, |R52|, +INF , PT ;  /* 0x7ff000003400742a */ /* 0x000fdc0003f0d200 */
[----:B------:R-:W-:Y:S02]  /*1f50*/  @!P0 IMAD.MOV.U32 R4, RZ, RZ, 0x0 ;  /* 0x00000000ff048424 */ /* 0x000fe400078e00ff */
[----:B------:R-:W-:-:S07]  /*1f60*/  @!P0 IMAD.MOV.U32 R5, RZ, RZ, 0x7ff00000 ;  /* 0x7ff00000ff058424 */ /* 0x000fce00078e00ff */
.L_x_17:
[----:B------:R-:W-:Y:S05]  /*1f70*/  BSYNC.RECONVERGENT B0 ;  /* 0x0000000000007941 */ /* 0x000fea0003800200 */
.L_x_16:
[----:B------:R-:W-:Y:S01]  /*1f80*/  FSEL R52, R4, RZ, P2 ;  /* 0x000000ff04347208 */ /* 0x000fe20001000000 */
[----:B------:R-:W-:Y:S01]  /*1f90*/  IMAD.MOV.U32 R4, RZ, RZ, R6 ;  /* 0x000000ffff047224 */ /* 0x000fe200078e0006 */
[----:B------:R-:W-:Y:S01]  /*1fa0*/  FSEL R53, R5, 1.875, P2 ;  /* 0x3ff0000005357808 */ /* 0x000fe20001000000 */
[----:B------:R-:W-:Y:S01]  /*1fb0*/  IMAD.MOV.U32 R5, RZ, RZ, R7 ;  /* 0x000000ffff057224 */ /* 0x000fe200078e0007 */
[----:B------:R-:W-:Y:S01]  /*1fc0*/  MOV R20, 0x2010 ;  /* 0x0000201000147802 */ /* 0x000fe20000000f00 */
[----:B------:R-:W-:Y:S02]  /*1fd0*/  IMAD.MOV.U32 R6, RZ, RZ, RZ ;  /* 0x000000ffff067224 */ /* 0x000fe400078e00ff */
[----:B------:R-:W-:Y:S02]  /*1fe0*/  IMAD.MOV.U32 R7, RZ, RZ, 0x40000000 ;  /* 0x40000000ff077424 */ /* 0x000fe400078e00ff */
[----:B------:R-:W-:-:S07]  /*1ff0*/  IMAD.MOV.U32 R21, RZ, RZ, 0x0 ;  /* 0x00000000ff157424 */ /* 0x000fce00078e00ff */
        /* <DEDUP_REMOVED lines=17> */
.L_x_19:
[----:B------:R-:W-:Y:S05]  /*2110*/  BSYNC.RECONVERGENT B0 ;  /* 0x0000000000007941 */ /* 0x000fea0003800200 */
.L_x_18:
[----:B------:R-:W-:Y:S01]  /*2120*/  FSEL R4, R4, RZ, P2 ;  /* 0x000000ff04047208 */ /* 0x000fe20001000000 */
[----:B------:R-:W-:Y:S01]  /*2130*/  IMAD.MOV.U32 R21, RZ, RZ, 0x0 ;  /* 0x00000000ff157424 */ /* 0x000fe200078e00ff */
[----:B------:R-:W-:Y:S02]  /*2140*/  FSEL R5, R5, 1.875, P2 ;  /* 0x3ff0000005057808 */ /* 0x000fe40001000000 */
[----:B------:R-:W-:-:S04]  /*2150*/  MOV R20, 0x21c0 ;  /* 0x000021c000147802 */ /* 0x000fc80000000f00 */
[----:B------:R-:W-:Y:S01]  /*2160*/  DADD R52, R52, R4 ;  /* 0x0000000034347229 */ /* 0x000fe20000000004 */
[----:B------:R-:W-:Y:S02]  /*2170*/  IMAD.MOV.U32 R4, RZ, RZ, R6 ;  /* 0x000000ffff047224 */ /* 0x000fe400078e0006 */
[----:B------:R-:W-:Y:S02]  /*2180*/  IMAD.MOV.U32 R5, RZ, RZ, R7 ;  /* 0x000000ffff057224 */ /* 0x000fe400078e0007 */
[----:B------:R-:W-:Y:S02]  /*2190*/  IMAD.MOV.U32 R6, RZ, RZ, RZ ;  /* 0x000000ffff067224 */ /* 0x000fe400078e00ff */
        /* <DEDUP_REMOVED lines=9> */
[----:B------:R-:W-:-:S13]  /*2230*/  ISETP.NE.AND P1, PT, R6, 0x7ff00000, PT ;  /* 0x7ff000000600780c */ /* 0x000fda0003f25270 */
[----:B------:R-:W-:Y:S05]  /*2240*/  @P1 BRA `(.L_x_21) ;  /* 0x0000000000181947 */ /* 0x000fea0003800000 */
[----:B------:R-:W-:-:S14]  /*2250*/  DSETP.NAN.AND P0, PT, R18, R18, PT ;  /* 0x000000121200722a */ /* 0x000fdc0003f08000 */
[----:B------:R-:W-:Y:S01]  /*2260*/  @P0 DADD R4, R18, 2 ;  /* 0x4000000012040429 */ /* 0x000fe20000000000 */
[----:B------:R-:W-:Y:S10]  /*2270*/  @P0 BRA `(.L_x_21) ;  /* 0x00000000000c0947 */ /* 0x000ff40003800000 */
[----:B------:R-:W-:-:S14]  /*2280*/  DSETP.NEU.AND P0, PT, |R18|, +INF , PT ;  /* 0x7ff000001200742a */ /* 0x000fdc0003f0d200 */
[----:B------:R-:W-:Y:S02]  /*2290*/  @!P0 IMAD.MOV.U32 R4, RZ, RZ, 0x0 ;  /* 0x00000000ff048424 */ /* 0x000fe400078e00ff */
[----:B------:R-:W-:-:S07]  /*22a0*/  @!P0 IMAD.MOV.U32 R5, RZ, RZ, 0x7ff00000 ;  /* 0x7ff00000ff058424 */ /* 0x000fce00078e00ff */
.L_x_21:
[----:B------:R-:W-:Y:S05]  /*22b0*/  BSYNC.RECONVERGENT B0 ;  /* 0x0000000000007941 */ /* 0x000fea0003800200 */
.L_x_20:
[----:B------:R-:W-:Y:S01]  /*22c0*/  FSEL R4, R4, RZ, P2 ;  /* 0x000000ff04047208 */ /* 0x000fe20001000000 */
[----:B------:R-:W-:Y:S01]  /*22d0*/  IMAD.MOV.U32 R10, RZ, RZ, 0x0 ;  /* 0x00000000ff0a7424 */ /* 0x000fe200078e00ff */
[----:B------:R-:W-:Y:S01]  /*22e0*/  FSEL R5, R5, 1.875, P2 ;  /* 0x3ff0000005057808 */ /* 0x000fe20001000000 */
[----:B------:R-:W-:Y:S01]  /*22f0*/  IMAD.MOV.U32 R11, RZ, RZ, 0x3fd80000 ;  /* 0x3fd80000ff0b7424 */ /* 0x000fe200078e00ff */
[----:B------:R-:W-:Y:S04]  /*2300*/  BSSY.RECONVERGENT B6, `(.L_x_22) ;  /* 0x0000018000067945 */ /* 0x000fe80003800200 */
[----:B------:R-:W-:-:S06]  /*2310*/  DADD R4, R52, R4 ;  /* 0x0000000034047229 */ /* 0x000fcc0000000004 */
        /* <DEDUP_REMOVED lines=9> */
[----:B------:R-:W-:Y:S01]  /*23b0*/  VIADD R11, R9, 0xfff00000 ;  /* 0xfff00000090b7836 */ /* 0x000fe20000000000 */
[----:B------:R-:W-:-:S05]  /*23c0*/  MOV R10, R8 ;  /* 0x00000008000a7202 */ /* 0x000fca0000000f00 */
[----:B------:R-:W-:-:S08]  /*23d0*/  DFMA R14, R12, -R12, R4 ;  /* 0x8000000c0c0e722b */ /* 0x000fd00000000004 */
[----:B------:R-:W-:Y:S01]  /*23e0*/  DFMA R18, R14, R10, R12 ;  /* 0x0000000a0e12722b */ /* 0x000fe2000000000c */
[----:B------:R-:W-:Y:S10]  /*23f0*/  @!P0 BRA `(.L_x_23) ;  /* 0x0000000000208947 */ /* 0x000ff40003800000 */
[----:B------:R-:W-:Y:S01]  /*2400*/  IMAD.MOV.U32 R10, RZ, RZ, R8 ;  /* 0x000000ffff0a7224 */ /* 0x000fe200078e0008 */
[----:B------:R-:W-:Y:S01]  /*2410*/  MOV R20, 0x2460 ;  /* 0x0000246000147802 */ /* 0x000fe20000000f00 */
[----:B------:R-:W-:Y:S02]  /*2420*/  IMAD.MOV.U32 R8, RZ, RZ, R14 ;  /* 0x000000ffff087224 */ /* 0x000fe400078e000e */
[----:B------:R-:W-:Y:S02]  /*2430*/  IMAD.MOV.U32 R9, RZ, RZ, R15 ;  /* 0x000000ffff097224 */ /* 0x000fe400078e000f */
[----:B------:R-:W-:-:S07]  /*2440*/  IMAD.MOV.U32 R21, RZ, RZ, 0x0 ;  /* 0x00000000ff157424 */ /* 0x000fce00078e00ff */
[----:B------:R-:W-:Y:S05]  /*2450*/  CALL.REL.NOINC `($__internal_2_$__cuda_sm20_dsqrt_rn_f64_mediumpath_v1) ;  /* 0x000000d000047944 */ /* 0x000fea0003c00000 */
[----:B------:R-:W-:Y:S02]  /*2460*/  IMAD.MOV.U32 R18, RZ, RZ, R4 ;  /* 0x000000ffff127224 */ /* 0x000fe400078e0004 */
[----:B------:R-:W-:-:S07]  /*2470*/  IMAD.MOV.U32 R19, RZ, RZ, R5 ;  /* 0x000000ffff137224 */ /* 0x000fce00078e0005 */
.L_x_23:
[----:B------:R-:W-:Y:S05]  /*2480*/  BSYNC.RECONVERGENT B6 ;  /* 0x0000000000067941 */ /* 0x000fea0003800200 */
.L_x_22:
[----:B------:R-:W-:Y:S01]  /*2490*/  DADD R4, -RZ, |R16| ;  /* 0x00000000ff047229 */ /* 0x000fe20000000510 */
[----:B------:R-:W-:Y:S01]  /*24a0*/  IMAD.MOV.U32 R6, RZ, RZ, RZ ;  /* 0x000000ffff067224 */ /* 0x000fe200078e00ff */
[----:B------:R-:W-:Y:S01]  /*24b0*/  MOV R20, 0x24f0 ;  /* 0x000024f000147802 */ /* 0x000fe20000000f00 */
        /* <DEDUP_REMOVED lines=19> */
.L_x_25:
[----:B------:R-:W-:Y:S05]  /*25f0*/  BSYNC.RECONVERGENT B0 ;  /* 0x0000000000007941 */ /* 0x000fea0003800200 */
.L_x_24:
        /* <DEDUP_REMOVED lines=25> */
.L_x_27:
[----:B------:R-:W-:Y:S05]  /*2790*/  BSYNC.RECONVERGENT B0 ;  /* 0x0000000000007941 */ /* 0x000fea0003800200 */
.L_x_26:
        /* <DEDUP_REMOVED lines=25> */
.L_x_29:
[----:B------:R-:W-:Y:S05]  /*2930*/  BSYNC.RECONVERGENT B0 ;  /* 0x0000000000007941 */ /* 0x000fea0003800200 */
.L_x_28:
[----:B------:R-:W-:Y:S01]  /*2940*/  FSEL R4, R4, RZ, P2 ;  /* 0x000000ff04047208 */ /* 0x000fe20001000000 */
[----:B------:R-:W-:Y:S01]  /*2950*/  IMAD.MOV.U32 R8, RZ, RZ, 0x0 ;  /* 0x00000000ff087424 */ /* 0x000fe200078e00ff */
[----:B------:R-:W-:Y:S01]  /*2960*/  FSEL R5, R5, 1.875, P2 ;  /* 0x3ff0000005057808 */ /* 0x000fe20001000000 */
[----:B------:R-:W-:Y:S01]  /*2970*/  BSSY.RECONVERGENT B6, `(.L_x_30) ;  /* 0x0000019000067945 */ /* 0x000fe20003800200 */
[----:B------:R-:W-:-:S04]  /*2980*/  MOV R9, 0x3fd80000 ;  /* 0x3fd8000000097802 */ /* 0x000fc80000000f00 */
        /* <DEDUP_REMOVED lines=16> */
[----:B------:R-:W-:Y:S01]  /*2a90*/  MOV R20, 0x2b00 ;  /* 0x00002b0000147802 */ /* 0x000fe20000000f00 */
[----:B------:R-:W-:Y:S02]  /*2aa0*/  IMAD.MOV.U32 R4, RZ, RZ, R16 ;  /* 0x000000ffff047224 */ /* 0x000fe400078e0010 */
[----:B------:R-:W-:Y:S02]  /*2ab0*/  IMAD.MOV.U32 R5, RZ, RZ, R17 ;  /* 0x000000ffff057224 */ /* 0x000fe400078e0011 */
[----:B------:R-:W-:Y:S02]  /*2ac0*/  IMAD.MOV.U32 R8, RZ, RZ, R14 ;  /* 0x000000ffff087224 */ /* 0x000fe400078e000e */
[----:B------:R-:W-:Y:S02]  /*2ad0*/  IMAD.MOV.U32 R9, RZ, RZ, R15 ;  /* 0x000000ffff097224 */ /* 0x000fe400078e000f */
[----:B------:R-:W-:-:S07]  /*2ae0*/  IMAD.MOV.U32 R21, RZ, RZ, 0x0 ;  /* 0x00000000ff157424 */ /* 0x000fce00078e00ff */
[----:B------:R-:W-:Y:S05]  /*2af0*/  CALL.REL.NOINC `($__internal_2_$__cuda_sm20_dsqrt_rn_f64_mediumpath_v1) ;  /* 0x000000c8005c7944 */ /* 0x000fea0003c00000 */
.L_x_31:
[----:B------:R-:W-:Y:S05]  /*2b00*/  BSYNC.RECONVERGENT B6 ;  /* 0x0000000000067941 */ /* 0x000fea0003800200 */
.L_x_30:
[----:B------:R-:W-:Y:S01]  /*2b10*/  UMOV UR4, 0xd2f1a9fc ;  /* 0xd2f1a9fc00047882 */ /* 0x000fe20000000000 */
[----:B------:R-:W-:Y:S01]  /*2b20*/  UMOV UR5, 0x3f50624d ;  /* 0x3f50624d00057882 */ /* 0x000fe20000000000 */
[----:B------:R-:W-:Y:S01]  /*2b30*/  IMAD.MOV.U32 R0, RZ, RZ, R5 ;  /* 0x000000ffff007224 */ /* 0x000fe200078e0005 */
[----:B------:R-:W-:Y:S01]  /*2b40*/  DSETP.MAX.AND P0, P1, R4, UR4, PT ;  /* 0x0000000404007e2a */ /* 0x000fe2000b90f000 */
[----:B------:R-:W-:Y:S01]  /*2b50*/  UMOV UR6, UR5 ;  /* 0x0000000500067c82 */ /* 0x000fe20008000000 */
[----:B------:R-:W-:Y:S01]  /*2b60*/  DSETP.MAX.AND P2, P3, R18, UR4, PT ;  /* 0x0000000412007e2a */ /* 0x000fe2000bb4f000 */
[----:B------:R-:W-:Y:S01]  /*2b70*/  IMAD.MOV.U32 R6, RZ, RZ, R19 ;  /* 0x000000ffff067224 */ /* 0x000fe200078e0013 */
[----:B------:R-:W-:Y:S01]  /*2b80*/  UMOV UR7, UR5 ;  /* 0x0000000500077c82 */ /* 0x000fe20008000000 */
[----:B------:R-:W-:Y:S02]  /*2b90*/  ISETP.NE.AND P4, PT, R86, RZ, PT ;  /* 0x000000ff5600720c */ /* 0x000fe40003f85270 */
[----:B------:R-:W-:Y:S01]  /*2ba0*/  FSEL R3, R0, UR6, P0 ;  /* 0x0000000600037c08 */ /* 0x000fe20008000000 */
[----:B------:R-:W-:Y:S01]  /*2bb0*/  IMAD.U32 R0, RZ, RZ, UR6 ;  /* 0x00000006ff007e24 */ /* 0x000fe2000f8e00ff */
[----:B------:R-:W-:Y:S01]  /*2bc0*/  FSEL R7, R6, UR7, P2 ;  /* 0x0000000706077c08 */ /* 0x000fe20009000000 */
[----:B------:R-:W-:Y:S01]  /*2bd0*/  IMAD.U32 R6, RZ, RZ, UR7 ;  /* 0x00000007ff067e24 */ /* 0x000fe2000f8e00ff */
[----:B------:R-:W-:-:S02]  /*2be0*/  UMOV UR6, UR4 ;  /* 0x0000000400067c82 */ /* 0x000fc40008000000 */
[----:B------:R-:W-:Y:S02]  /*2bf0*/  SEL R4, R4, UR6, P0 ;  /* 0x0000000604047c07 */ /* 0x000fe40008000000 */
[----:B------:R-:W-:Y:S02]  /*2c00*/  @P1 LOP3.LUT R3, R0, 0x80000, RZ, 0xfc, !PT ;  /* 0x0008000000031812 */ /* 0x000fe400078efcff */
[----:B------:R-:W-:Y:S02]  /*2c10*/  @P3 LOP3.LUT R7, R6, 0x80000, RZ, 0xfc, !PT ;  /* 0x0008000006073812 */ /* 0x000fe400078efcff */
[----:B------:R-:W-:Y:S01]  /*2c20*/  SEL R6, R18, UR4, P2 ;  /* 0x0000000412067c07 */ /* 0x000fe20009000000 */
[----:B------:R-:W-:-:S06]  /*2c30*/  IMAD.MOV.U32 R5, RZ, RZ, R3 ;  /* 0x000000ffff057224 */ /* 0x000fcc00078e0003 */
[----:B------:R-:W-:-:S14]  /*2c40*/  DSETP.GEU.AND P0, PT, R6, R4, PT ;  /* 0x000000040600722a */ /* 0x000fdc0003f0e000 */
[----:B------:R-:W-:Y:S01]  /*2c50*/  @!P0 DADD R4, -R38, 1 ;  /* 0x3ff0000026048429 */ /* 0x000fe20000000100 */
[----:B------:R-:W-:Y:S01]  /*2c60*/  @!P0 PLOP3.LUT P4, PT, PT, PT, PT, 0x8, 0x80 ;  /* 0x000000000080881c */ /* 0x000fe20003f8e170 */
[----:B------:R-:W-:Y:S02]  /*2c70*/  @!P0 IMAD.MOV.U32 R28, RZ, RZ, R60 ;  /* 0x000000ffff1c8224 */ /* 0x000fe400078e003c */
[----:B------:R-:W-:Y:S01]  /*2c80*/  @!P0 IMAD.MOV.U32 R29, RZ, RZ, R61 ;  /* 0x000000ffff1d8224 */ /* 0x000fe200078e003d */
[----:B------:R-:W-:Y:S01]  /*2c90*/  P2R R86, PR, RZ, 0x10 ;  /* 0x00000010ff567803 */ /* 0x000fe20000000000 */
[----:B------:R-:W-:Y:S02]  /*2ca0*/  @!P0 IMAD.MOV.U32 R22, RZ, RZ, R84 ;  /* 0x000000ffff168224 */ /* 0x000fe400078e0054 */
[----:B------:R-:W-:Y:S01]  /*2cb0*/  @!P0 DADD R134, -R44, R4 ;  /* 0x000000002c868229 */ /* 0x000fe20000000104 */
[----:B------:R-:W-:Y:S02]  /*2cc0*/  @!P0 IMAD.MOV.U32 R23, RZ, RZ, R85 ;  /* 0x000000ffff178224 */ /* 0x000fe400078e0055 */
[----:B------:R-:W-:-:S02]  /*2cd0*/  @!P0 IMAD.MOV.U32 R24, RZ, RZ, R78 ;  /* 0x000000ffff188224 */ /* 0x000fc400078e004e */
[----:B------:R-:W-:Y:S02]  /*2ce0*/  @!P0 IMAD.MOV.U32 R25, RZ, RZ, R79 ;  /* 0x000000ffff198224 */ /* 0x000fe400078e004f */
[----:B------:R-:W-:Y:S02]  /*2cf0*/  @!P0 IMAD.MOV.U32 R132, RZ, RZ, R38 ;  /* 0x000000ffff848224 */ /* 0x000fe400078e0026 */
[----:B------:R-:W-:Y:S02]  /*2d00*/  @!P0 IMAD.MOV.U32 R133, RZ, RZ, R39 ;  /* 0x000000ffff858224 */ /* 0x000fe400078e0027 */
[----:B------:R-:W-:Y:S02]  /*2d10*/  @!P0 IMAD.MOV.U32 R126, RZ, RZ, R44 ;  /* 0x000000ffff7e8224 */ /* 0x000fe400078e002c */
[----:B------:R-:W-:-:S07]  /*2d20*/  @!P0 IMAD.MOV.U32 R127, RZ, RZ, R45 ;  /* 0x000000ffff7f8224 */ /* 0x000fce00078e002d */
.L_x_15:
[----:B------:R-:W-:Y:S05]  /*2d30*/  BSYNC.RECONVERGENT B7 ;  /* 0x0000000000077941 */ /* 0x000fea0003800200 */
.L_x_14:
[----:B------:R-:W-:-:S04]  /*2d40*/  ISETP.NE.AND P1, PT, R86, RZ, PT ;  /* 0x000000ff5600720c */ /* 0x000fc80003f25270 */
[----:B------:R-:W-:Y:S01]  /*2d50*/  SEL R125, R125, R102, P1 ;  /* 0x000000667d7d7207 */ /* 0x000fe20000800000 */
[----:B------:R-:W-:Y:S01]  /*2d60*/  VIADD R102, R102, 0x1 ;  /* 0x0000000166667836 */ /* 0x000fe20000000000 */
[----:B------:R-:W-:-:S04]  /*2d70*/  SEL R100, R100, 0x1, P1 ;  /* 0x0000000164647807 */ /* 0x000fc80000800000 */
[----:B------:R-:W-:-:S13]  /*2d80*/  ISETP.NE.AND P0, PT, R102, R95, PT ;  /* 0x0000005f6600720c */ /* 0x000fda0003f05270 */
[----:B------:R-:W-:Y:S05]  /*2d90*/  @P0 BRA `(.L_x_32) ;  /* 0xffffffe800980947 */ /* 0x000fea000383ffff */
[----:B------:R-:W-:Y:S05]  /*2da0*/  BSYNC.RECONVERGENT B8 ;  /* 0x0000000000087941 */ /* 0x000fea0003800200 */
.L_x_11:
[----:B------:R-:W-:-:S04]  /*2db0*/  LOP3.LUT P0, RZ, R100, 0xff, RZ, 0xc0, !PT ;  /* 0x000000ff64ff7812 */ /* 0x000fc8000780c0ff */
[----:B------:R-:W-:-:S04]  /*2dc0*/  PLOP3.LUT P0, PT, P0, PT, PT, 0x8, 0x80 ;  /* 0x000000000080781c */ /* 0x000fc8000070e170 */
[----:B------:R-:W-:-:S09]  /*2dd0*/  P2R R246, PR, RZ, 0x1 ;  /* 0x00000001fff67803 */ /* 0x000fd20000000000 */
.L_x_10:
[----:B------:R-:W-:Y:S05]  /*2de0*/  BSYNC.RECONVERGENT B9 ;  /* 0x0000000000097941 */ /* 0x000fea0003800200 */
.L_x_9:
[----:B------:R-:W0:Y:S01]  /*2df0*/  LDC.64 R4, c[0x4][0x30] ;  /* 0x01000c00ff047b82 */ /* 0x000e220000000a00 */
[----:B------:R-:W-:Y:S02]  /*2e00*/  R2UR UR4, R158 ;  /* 0x000000009e0472ca */ /* 0x000fe400000e0000 */
[----:B------:R-:W-:-:S13]  /*2e10*/  R2UR UR5, R159 ;  /* 0x000000009f0572ca */ /* 0x000fda00000e0000 */
[----:B0-----:R-:W2:Y:S04]  /*2e20*/  LDG.E.64 R4, desc[UR4][R4.64] ;  /* 0x0000000404047981 */ /* 0x001ea8000c1e1b00 */
[----:B--2---:R-:W2:Y:S01]  /*2e30*/  LD.E R84, desc[UR4][R4.64] ;  /* 0x0000000404547980 */ /* 0x004ea2000c101900 */
[----:B------:R-:W-:Y:S01]  /*2e40*/  PLOP3.LUT P1, PT, PT, PT, PT, 0x80, 0x8 ;  /* 0x000000000008781c */ /* 0x000fe20003f2f070 */
[----:B------:R-:W-:Y:S03]  /*2e50*/  BSSY.RECONVERGENT B9, `(.L_x_33) ;  /* 0x00001ce000097945 */ /* 0x000fe60003800200 */
[----:B------:R-:W-:Y:S02]  /*2e60*/  P2R R238, PR, RZ, 0x2 ;  /* 0x00000002ffee7803 */ /* 0x000fe40000000000 */
[----:B--2---:R-:W-:-:S13]  /*2e70*/  ISETP.GE.AND P0, PT, R84, 0x1, PT ;  /* 0x000000015400780c */ /* 0x004fda0003f06270 */
[----:B------:R-:W-:Y:S05]  /*2e80*/  @!P0 BRA `(.L_x_34) ;  /* 0x0000001c00288947 */ /* 0x000fea0003800000 */
[----:B------:R-:W0:Y:S01]  /*2e90*/  LDC.64 R78, c[0x4][0x10] ;  /* 0x01000400ff4e7b82 */ /* 0x000e220000000a00 */
[----:B------:R-:W-:Y:S01]  /*2ea0*/  R2UR UR4, R158 ;  /* 0x000000009e0472ca */ /* 0x000fe200000e0000 */
[----:B------:R1:W5:Y:S01]  /*2eb0*/  LDL.64 R76, [R94] ;  /* 0x000000005e4c7983 */ /* 0x0003620000100a00 */
[----:B------:R-:W-:-:S03]  /*2ec0*/  R2UR UR5, R159 ;  /* 0x000000009f0572ca */ /* 0x000fc600000e0000 */
[----:B------:R1:W5:Y:S04]  /*2ed0*/  LDL.64 R68, [R94+0x8] ;  /* 0x000008005e447983 */ /* 0x0003680000100a00 */
[----:B------:R1:W5:Y:S04]  /*2ee0*/  LDL.64 R70, [R94+0x10] ;  /* 0x000010005e467983 */ /* 0x0003680000100a00 */
[----:B------:R1:W5:Y:S04]  /*2ef0*/  LDL.64 R38, [R2] ;  /* 0x0000000002267983 */ /* 0x0003680000100a00 */
[----:B------:R1:W5:Y:S04]  /*2f00*/  LDL.64 R46, [R2+0x8] ;  /* 0x00000800022e7983 */ /* 0x0003680000100a00 */
[----:B------:R1:W5:Y:S04]  /*2f10*/  LDL.64 R44, [R2+0x10] ;  /* 0x00001000022c7983 */ /* 0x0003680000100a00 */
[----:B0-----:R-:W5:Y:S01]  /*2f20*/  LDG.E.64 R78, desc[UR4][R78.64] ;  /* 0x000000044e4e7981 */ /* 0x001f62000c1e1b00 */
[----:B------:R-:W-:Y:S01]  /*2f30*/  BSSY.RECONVERGENT B8, `(.L_x_35) ;  /* 0x00001bc000087945 */ /* 0x000fe20003800200 */
[----:B------:R-:W-:Y:S01]  /*2f40*/  IMAD.MOV.U32 R85, RZ, RZ, RZ ;  /* 0x000000ffff557224 */ /* 0x000fe200078e00ff */
[----:B-1----:R-:W-:-:S07]  /*2f50*/  PRMT R86, RZ, 0x7610, R86 ;  /* 0x00007610ff567816 */ /* 0x002fce0000000056 */
.L_x_66:
[C---:B------:R-:W-:Y:S01]  /*2f60*/  R2UR UR6, R158.reuse ;  /* 0x000000009e0672ca */ /* 0x040fe200000e0000 */
[----:B-----5:R-:W-:Y:S01]  /*2f70*/  IMAD.WIDE.U32 R6, R85, 0x58, R78 ;  /* 0x0000005855067825 */ /* 0x020fe200078e004e */
[C---:B------:R-:W-:Y:S02]  /*2f80*/  R2UR UR7, R159.reuse ;  /* 0x000000009f0772ca */ /* 0x040fe400000e0000 */
[----:B------:R-:W-:Y:S02]  /*2f90*/  R2UR UR4, R158 ;  /* 0x000000009e0472ca */ /* 0x000fe400000e0000 */
[----:B------:R-:W-:-:S09]  /*2fa0*/  R2UR UR5, R159 ;  /* 0x000000009f0572ca */ /* 0x000fd200000e0000 */
[----:B------:R-:W2:Y:S04]  /*2fb0*/  LD.E.64 R18, desc[UR6][R6.64+0x8] ;  /* 0x0000080606127980 */ /* 0x000ea8000c101b00 */
[----:B------:R-:W3:Y:S04]  /*2fc0*/  LD.E.64 R36, desc[UR4][R6.64] ;  /* 0x0000000406247980 */ /* 0x000ee8000c101b00 */
[----:B------:R-:W4:Y:S01]  /*2fd0*/  LD.E.64 R26, desc[UR6][R6.64+0x10] ;  /* 0x00001006061a7980 */ /* 0x000f22000c101b00 */
[----:B------:R-:W-:Y:S02]  /*2fe0*/  MOV R20, 0x30c0 ;  /* 0x000030c000147802 */ /* 0x000fe40000000f00 */
[----:B------:R-:W-:Y:S01]  /*2ff0*/  MOV R21, 0x0 ;  /* 0x0000000000157802 */ /* 0x000fe20000000f00 */
[----:B------:R0:W5:Y:S02]  /*3000*/  LD.E.64 R30, desc[UR4][R6.64+0x50] ;  /* 0x00005004061e7980 */ /* 0x000164000c101b00 */
[----:B0-----:R-:W-:-:S02]  /*3010*/  IMAD.MOV.U32 R6, RZ, RZ, RZ ;  /* 0x000000ffff067224 */ /* 0x001fc400078e00ff */
[----:B------:R-:W-:Y:S01]  /*3020*/  IMAD.MOV.U32 R7, RZ, RZ, 0x40000000 ;  /* 0x40000000ff077424 */ /* 0x000fe200078e00ff */
[----:B--2---:R-:W-:Y:S02]  /*3030*/  DADD R18, R46, -R18 ;  /* 0x000000002e127229 */ /* 0x004fe40000000812 */
[----:B---3--:R-:W-:-:S06]  /*3040*/  DADD R36, R38, -R36 ;  /* 0x0000000026247229 */ /* 0x008fcc0000000824 */
[----:B------:R-:W-:Y:S02]  /*3050*/  DMUL R4, R68, R18 ;  /* 0x0000001244047228 */ /* 0x000fe40000000000 */
[----:B----4-:R-:W-:-:S06]  /*3060*/  DADD R26, R44, -R26 ;  /* 0x000000002c1a7229 */ /* 0x010fcc000000081a */
[----:B------:R-:W-:Y:S02]  /*3070*/  DFMA R8, R76, R36, R4 ;  /* 0x000000244c08722b */ /* 0x000fe40000000004 */
[----:B------:R-:W-:-:S06]  /*3080*/  DADD R4, -RZ, |R36| ;  /* 0x00000000ff047229 */ /* 0x000fcc0000000524 */
[----:B------:R-:W-:-:S08]  /*3090*/  DFMA R8, R70, R26, R8 ;  /* 0x0000001a4608722b */ /* 0x000fd00000000008 */
[----:B------:R-:W-:-:S11]  /*30a0*/  DADD R16, R8, R8 ;  /* 0x0000000008107229 */ /* 0x000fd60000000008 */
[----:B-----5:R-:W-:Y:S05]  /*30b0*/  CALL.REL.NOINC `($_Z10draw_scenePd$__internal_accurate_pow) ;  /* 0x000000c4009c7944 */ /* 0x020fea0003c00000 */
        /* <DEDUP_REMOVED lines=16> */
.L_x_37:
[----:B------:R-:W-:Y:S05]  /*31c0*/  BSYNC.RECONVERGENT B0 ;  /* 0x0000000000007941 */ /* 0x000fea0003800200 */
.L_x_36:
        /* <DEDUP_REMOVED lines=25> */
.L_x_39:
[----:B------:R-:W-:Y:S05]  /*3360*/  BSYNC.RECONVERGENT B0 ;  /* 0x0000000000007941 */ /* 0x000fea0003800200 */
.L_x_38:
[----:B------:R-:W-:Y:S01]  /*3370*/  FSEL R18, R4, RZ, P2 ;  /* 0x000000ff04127208 */ /* 0x000fe20001000000 */
[----:B------:R-:W-:Y:S01]  /*3380*/  IMAD.MOV.U32 R4, RZ, RZ, R6 ;  /* 0x000000ffff047224 */ /* 0x000fe200078e0006 */
[----:B------:R-:W-:Y:S01]  /*3390*/  FSEL R19, R5, 1.875, P2 ;  /* 0x3ff0000005137808 */ /* 0x000fe20001000000 */
[----:B------:R-:W-:Y:S01]  /*33a0*/  IMAD.MOV.U32 R5, RZ, RZ, R7 ;  /* 0x000000ffff057224 */ /* 0x000fe200078e0007 */
[----:B------:R-:W-:Y:S01]  /*33b0*/  MOV R20, 0x3410 ;  /* 0x0000341000147802 */ /* 0x000fe20000000f00 */
[----:B------:R-:W-:Y:S02]  /*33c0*/  IMAD.MOV.U32 R6, RZ, RZ, RZ ;  /* 0x000000ffff067224 */ /* 0x000fe400078e00ff */
[----:B------:R-:W-:Y:S01]  /*33d0*/  IMAD.MOV.U32 R7, RZ, RZ, 0x40000000 ;  /* 0x40000000ff077424 */ /* 0x000fe200078e00ff */
[----:B------:R-:W-:Y:S01]  /*33e0*/  DADD R18, R36, R18 ;  /* 0x0000000024127229 */ /* 0x000fe20000000012 */
[----:B------:R-:W-:-:S10]  /*33f0*/  IMAD.MOV.U32 R21, RZ, RZ, 0x0 ;  /* 0x00000000ff157424 */ /* 0x000fd400078e00ff */
        /* <DEDUP_REMOVED lines=17> */
.L_x_41:
[----:B------:R-:W-:Y:S05]  /*3510*/  BSYNC.RECONVERGENT B0 ;  /* 0x0000000000007941 */ /* 0x000fea0003800200 */
.L_x_40:
        /* <DEDUP_REMOVED lines=26> */
.L_x_43:
[----:B------:R-:W-:Y:S05]  /*36c0*/  BSYNC.RECONVERGENT B0 ;  /* 0x0000000000007941 */ /* 0x000fea0003800200 */
.L_x_42:
[----:B------:R-:W-:Y:S02]  /*36d0*/  FSEL R4, R4, RZ, P2 ;  /* 0x000000ff04047208 */ /* 0x000fe40001000000 */
[----:B------:R-:W-:Y:S02]  /*36e0*/  FSEL R5, R5, 1.875, P2 ;  /* 0x3ff0000005057808 */ /* 0x000fe40001000000 */
[----:B------:R-:W-:Y:S02]  /*36f0*/  MOV R20, 0x3770 ;  /* 0x0000377000147802 */ /* 0x000fe40000000f00 */
[----:B------:R-:W-:Y:S02]  /*3700*/  MOV R21, 0x0 ;  /* 0x0000000000157802 */ /* 0x000fe40000000f00 */
[----:B------:R-:W-:Y:S01]  /*3710*/  DADD R18, R18, -R4 ;  /* 0x0000000012127229 */ /* 0x000fe20000000804 */
[----:B------:R-:W-:Y:S02]  /*3720*/  IMAD.MOV.U32 R4, RZ, RZ, R6 ;  /* 0x000000ffff047224 */ /* 0x000fe400078e0006 */
[----:B------:R-:W-:-:S02]  /*3730*/  IMAD.MOV.U32 R5, RZ, RZ, R7 ;  /* 0x000000ffff057224 */ /* 0x000fc400078e0007 */
        /* <DEDUP_REMOVED lines=18> */
.L_x_45:
[----:B------:R-:W-:Y:S05]  /*3860*/  BSYNC.RECONVERGENT B0 ;  /* 0x0000000000007941 */ /* 0x000fea0003800200 */
.L_x_44:
[----:B------:R-:W-:Y:S01]  /*3870*/  FSEL R4, R4, RZ, P2 ;  /* 0x000000ff04047208 */ /* 0x000fe20001000000 */
[----:B------:R-:W-:Y:S01]  /*3880*/  IMAD.MOV.U32 R8, RZ, RZ, 0x0 ;  /* 0x00000000ff087424 */ /* 0x000fe200078e00ff */
[----:B------:R-:W-:Y:S01]  /*3890*/  FSEL R5, R5, 1.875, P2 ;  /* 0x3ff0000005057808 */ /* 0x000fe20001000000 */
[----:B------:R-:W-:Y:S01]  /*38a0*/  IMAD.MOV.U32 R9, RZ, RZ, 0x3fd80000 ;  /* 0x3fd80000ff097424 */ /* 0x000fe200078e00ff */
[----:B------:R-:W-:Y:S04]  /*38b0*/  BSSY.RECONVERGENT B6, `(.L_x_46) ;  /* 0x0000018000067945 */ /* 0x000fe80003800200 */
[----:B------:R-:W-:-:S06]  /*38c0*/  DFMA R18, R18, -4, R4 ;  /* 0xc01000001212782b */ /* 0x000fcc0000000004 */
        /* <DEDUP_REMOVED lines=22> */
.L_x_47:
[----:B------:R-:W-:Y:S05]  /*3a30*/  BSYNC.RECONVERGENT B6 ;  /* 0x0000000000067941 */ /* 0x000fea0003800200 */
.L_x_46:
[C-C-:B------:R-:W-:Y:S01]  /*3a40*/  DADD R6, -R16.reuse, R4.reuse ;  /* 0x0000000010067229 */ /* 0x140fe20000000104 */
[----:B------:R-:W-:Y:S01]  /*3a50*/  BSSY.RECONVERGENT B7, `(.L_x_48) ;  /* 0x0000103000077945 */ /* 0x000fe20003800200 */
[----:B------:R-:W-:-:S06]  /*3a60*/  DADD R4, -R16, -R4 ;  /* 0x0000000010047229 */ /* 0x000fcc0000000904 */
[----:B------:R-:W-:Y:S02]  /*3a70*/  DMUL R6, R6, 0.5 ;  /* 0x3fe0000006067828 */ /* 0x000fe40000000000 */
[----:B------:R-:W-:-:S08]  /*3a80*/  DMUL R4, R4, 0.5 ;  /* 0x3fe0000004047828 */ /* 0x000fd00000000000 */
[----:B------:R-:W-:Y:S01]  /*3a90*/  DSETP.MIN.AND P0, P1, R6, R4, PT ;  /* 0x000000040600722a */ /* 0x000fe20003900000 */
[----:B------:R-:W-:Y:S02]  /*3aa0*/  IMAD.MOV.U32 R0, RZ, RZ, R7 ;  /* 0x000000ffff007224 */ /* 0x000fe400078e0007 */
[----:B------:R-:W-:-:S03]  /*3ab0*/  IMAD.MOV.U32 R3, RZ, RZ, R5 ;  /* 0x000000ffff037224 */ /* 0x000fc600078e0005 */
[----:B------:R-:W-:Y:S02]  /*3ac0*/  SEL R60, R6, R4, P0 ;  /* 0x00000004063c7207 */ /* 0x000fe40000000000 */
[----:B------:R-:W-:-:S06]  /*3ad0*/  FSEL R61, R0, R3, P0 ;  /* 0x00000003003d7208 */ /* 0x000fcc0000000000 */
[----:B------:R-:W-:Y:S02]  /*3ae0*/  @P1 LOP3.LUT R61, R3, 0x80000, RZ, 0xfc, !PT ;  /* 0x00080000033d1812 */ /* 0x000fe400078efcff */
[----:B------:R-:W-:-:S04]  /*3af0*/  PLOP3.LUT P1, PT, PT, PT, PT, 0x80, 0x8 ;  /* 0x000000000008781c */ /* 0x000fc80003f2f070 */
[----:B------:R-:W-:Y:S01]  /*3b00*/  DSETP.GT.AND P0, PT, R60, RZ, PT ;  /* 0x000000ff3c00722a */ /* 0x000fe20003f04000 */
[----:B------:R-:W-:-:S13]  /*3b10*/  P2R R87, PR, RZ, 0x2 ;  /* 0x00000002ff577803 */ /* 0x000fda0000000000 */
        /* <DEDUP_REMOVED lines=32> */
.L_x_51:
[----:B------:R-:W-:Y:S05]  /*3d20*/  BSYNC.RECONVERGENT B0 ;  /* 0x0000000000007941 */ /* 0x000fea0003800200 */
.L_x_50:
        /* <DEDUP_REMOVED lines=25> */
.L_x_53:
[----:B------:R-:W-:Y:S05]  /*3ec0*/  BSYNC.RECONVERGENT B0 ;  /* 0x0000000000007941 */ /* 0x000fea0003800200 */
.L_x_52:
[----:B------:R-:W-:Y:S01]  /*3ed0*/  FSEL R4, R4, RZ, P2 ;  /* 0x000000ff04047208 */ /* 0x000fe20001000000 */
[----:B------:R-:W-:Y:S01]  /*3ee0*/  IMAD.MOV.U32 R21, RZ, RZ, 0x0 ;  /* 0x00000000ff157424 */ /* 0x000fe200078e00ff */
[----:B------:R-:W-:Y:S02]  /*3ef0*/  FSEL R5, R5, 1.875, P2 ;  /* 0x3ff0000005057808 */ /* 0x000fe40001000000 */
[----:B------:R-:W-:-:S04]  /*3f00*/  MOV R20, 0x3f70 ;  /* 0x00003f7000147802 */ /* 0x000fc80000000f00 */
[----:B------:R-:W-:Y:S01]  /*3f10*/  DADD R52, R52, R4 ;  /* 0x0000000034347229 */ /* 0x000fe20000000004 */
[----:B------:R-:W-:Y:S01]  /*3f20*/  MOV R4, R6 ;  /* 0x0000000600047202 */ /* 0x000fe20000000f00 */
        /* <DEDUP_REMOVED lines=19> */
.L_x_55:
[----:B------:R-:W-:Y:S05]  /*4060*/  BSYNC.RECONVERGENT B0 ;  /* 0x0000000000007941 */ /* 0x000fea0003800200 */
.L_x_54:
        /* <DEDUP_REMOVED lines=28> */
.L_x_57:
[----:B------:R-:W-:Y:S05]  /*4230*/  BSYNC.RECONVERGENT B6 ;  /* 0x0000000000067941 */ /* 0x000fea0003800200 */
.L_x_56:
        /* <DEDUP_REMOVED lines=22> */
.L_x_59:
[----:B------:R-:W-:Y:S05]  /*43a0*/  BSYNC.RECONVERGENT B0 ;  /* 0x0000000000007941 */ /* 0x000fea0003800200 */
.L_x_58:
        /* <DEDUP_REMOVED lines=23> */
[----:B------:R-:W-:Y:S01]  /*4520*/  @!P0 MOV R4, 0x0 ;  /* 0x0000000000048802 */ /* 0x000fe20000000f00 */
[----:B------:R-:W-:-:S07]  /*4530*/  @!P0 IMAD.MOV.U32 R5, RZ, RZ, 0x7ff00000 ;  /* 0x7ff00000ff058424 */ /* 0x000fce00078e00ff */
.L_x_61:
[----:B------:R-:W-:Y:S05]  /*4540*/  BSYNC.RECONVERGENT B0 ;  /* 0x0000000000007941 */ /* 0x000fea0003800200 */
.L_x_60:
        /* <DEDUP_REMOVED lines=25> */
.L_x_63:
[----:B------:R-:W-:Y:S05]  /*46e0*/  BSYNC.RECONVERGENT B0 ;  /* 0x0000000000007941 */ /* 0x000fea0003800200 */
.L_x_62:
        /* <DEDUP_REMOVED lines=28> */
.L_x_65:
[----:B------:R-:W-:Y:S05]  /*48b0*/  BSYNC.RECONVERGENT B6 ;  /* 0x0000000000067941 */ /* 0x000fea0003800200 */
.L_x_64:
        /* <DEDUP_REMOVED lines=20> */
[----:B------:R-:W-:Y:S01]  /*4a00*/  @!P0 PLOP3.LUT P4, PT, PT, PT, PT, 0x8, 0x80 ;  /* 0x000000000080881c */ /* 0x000fe20003f8e170 */
[----:B------:R-:W-:Y:S01]  /*4a10*/  @!P0 IMAD.MOV.U32 R28, RZ, RZ, R54 ;  /* 0x000000ffff1c8224 */ /* 0x000fe200078e0036 */
[----:B------:R-:W-:Y:S01]  /*4a20*/  @!P0 MOV R23, R63 ;  /* 0x0000003f00178202 */ /* 0x000fe20000000f00 */
[----:B------:R-:W-:Y:S01]  /*4a30*/  @!P0 IMAD.MOV.U32 R29, RZ, RZ, R55 ;  /* 0x000000ffff1d8224 */ /* 0x000fe200078e0037 */
[----:B------:R-:W-:Y:S01]  /*4a40*/  P2R R87, PR, RZ, 0x10 ;  /* 0x00000010ff577803 */ /* 0x000fe20000000000 */
[----:B------:R-:W-:Y:S02]  /*4a50*/  @!P0 IMAD.MOV.U32 R22, RZ, RZ, R62 ;  /* 0x000000ffff168224 */ /* 0x000fe400078e003e */
[----:B------:R-:W-:Y:S02]  /*4a60*/  @!P0 IMAD.MOV.U32 R24, RZ, RZ, R60 ;  /* 0x000000ffff188224 */ /* 0x000fe400078e003c */
[----:B------:R-:W-:-:S07]  /*4a70*/  @!P0 IMAD.MOV.U32 R25, RZ, RZ, R61 ;  /* 0x000000ffff198224 */ /* 0x000fce00078e003d */
.L_x_49:
[----:B------:R-:W-:Y:S05]  /*4a80*/  BSYNC.RECONVERGENT B7 ;  /* 0x0000000000077941 */ /* 0x000fea0003800200 */
.L_x_48:
[----:B------:R-:W-:-:S04]  /*4a90*/  ISETP.NE.AND P1, PT, R87, RZ, PT ;  /* 0x000000ff5700720c */ /* 0x000fc80003f25270 */
[----:B------:R-:W-:Y:S01]  /*4aa0*/  SEL R125, R125, R85, P1 ;  /* 0x000000557d7d7207 */ /* 0x000fe20000800000 */
[----:B------:R-:W-:Y:S01]  /*4ab0*/  VIADD R85, R85, 0x1 ;  /* 0x0000000155557836 */ /* 0x000fe20000000000 */
[----:B------:R-:W-:-:S04]  /*4ac0*/  SEL R86, R86, 0x1, P1 ;  /* 0x0000000156567807 */ /* 0x000fc80000800000 */
[----:B------:R-:W-:-:S13]  /*4ad0*/  ISETP.NE.AND P0, PT, R85, R84, PT ;  /* 0x000000545500720c */ /* 0x000fda0003f05270 */
[----:B------:R-:W-:Y:S05]  /*4ae0*/  @P0 BRA `(.L_x_66) ;  /* 0xffffffe4001c0947 */ /* 0x000fea000383ffff */
[----:B------:R-:W-:Y:S05]  /*4af0*/  BSYNC.RECONVERGENT B8 ;  /* 0x0000000000087941 */ /* 0x000fea0003800200 */
.L_x_35:
[----:B------:R-:W-:-:S04]  /*4b00*/  LOP3.LUT P0, RZ, R86, 0xff, RZ, 0xc0, !PT ;  /* 0x000000ff56ff7812 */ /* 0x000fc8000780c0ff */
[----:B------:R-:W-:-:S04]  /*4b10*/  PLOP3.LUT P0, PT, P0, PT, PT, 0x8, 0x80 ;  /* 0x000000000080781c */ /* 0x000fc8000070e170 */
[----:B------:R-:W-:-:S09]  /*4b20*/  P2R R238, PR, RZ, 0x1 ;  /* 0x00000001ffee7803 */ /* 0x000fd20000000000 */
.L_x_34:
[----:B------:R-:W-:Y:S05]  /*4b30*/  BSYNC.RECONVERGENT B9 ;  /* 0x0000000000097941 */ /* 0x000fea0003800200 */
.L_x_33:
[----:B------:R-:W2:Y:S01]  /*4b40*/  LDL.64 R10, [R1+0x30] ;  /* 0x00003000010a7983 */ /* 0x000ea20000100a00 */
[----:B------:R-:W-:Y:S01]  /*4b50*/  ISETP.NE.AND P1, PT, R238, RZ, PT ;  /* 0x000000ffee00720c */ /* 0x000fe20003f25270 */
[----:B------:R-:W0:Y:S01]  /*4b60*/  LDC.64 R6, c[0x4][0x38] ;  /* 0x01000e00ff067b82 */ /* 0x000e220000000a00 */
[----:B------:R-:W-:Y:S02]  /*4b70*/  ISETP.NE.AND P0, PT, R246, RZ, PT ;  /* 0x000000fff600720c */ /* 0x000fe40003f05270 */
[----:B------:R-:W-:Y:S02]  /*4b80*/  R2UR UR10, R158 ;  /* 0x000000009e0a72ca */ /* 0x000fe400000e0000 */
[----:B------:R-:W-:Y:S02]  /*4b90*/  PLOP3.LUT P0, PT, P0, P1, PT, 0x80, 0x8 ;  /* 0x000000000008781c */ /* 0x000fe40000703070 */
[----:B------:R-:W-:Y:S01]  /*4ba0*/  R2UR UR11, R159 ;  /* 0x000000009f0b72ca */ /* 0x000fe200000e0000 */
[----:B------:R-:W1:Y:S01]  /*4bb0*/  LDC.64 R4, c[0x4][0x20] ;  /* 0x01000800ff047b82 */ /* 0x000e620000000a00 */
[----:B------:R-:W-:-:S13]  /*4bc0*/  ISETP.LT.AND P0, PT, R247, 0x3, !P0 ;  /* 0x00000003f700780c */ /* 0x000fda0004701270 */
[C---:B------:R-:W-:Y:S01]  /*4bd0*/  @!P0 R2UR UR4, R158.reuse ;  /* 0x000000009e0482ca */ /* 0x040fe200000e0000 */
[----:B------:R-:W-:Y:S01]  /*4be0*/  @!P0 IMAD.MOV.U32 R8, RZ, RZ, 0x0 ;  /* 0x00000000ff088424 */ /* 0x000fe200078e00ff */
[C---:B------:R-:W-:Y:S01]  /*4bf0*/  @!P0 R2UR UR5, R159.reuse ;  /* 0x000000009f0582ca */ /* 0x040fe200000e0000 */
[----:B------:R-:W-:Y:S01]  /*4c00*/  @!P0 IMAD.MOV.U32 R9, RZ, RZ, 0x3ff00000 ;  /* 0x3ff00000ff098424 */ /* 0x000fe200078e00ff */
[C---:B------:R-:W-:Y:S02]  /*4c10*/  @!P0 R2UR UR6, R158.reuse ;  /* 0x000000009e0682ca */ /* 0x040fe400000e0000 */
[C---:B------:R-:W-:Y:S02]  /*4c20*/  @!P0 R2UR UR7, R159.reuse ;  /* 0x000000009f0782ca */ /* 0x040fe400000e0000 */
[----:B------:R-:W-:Y:S02]  /*4c30*/  @!P0 R2UR UR8, R158 ;  /* 0x000000009e0882ca */ /* 0x000fe400000e0000 */
[----:B------:R-:W-:-:S05]  /*4c40*/  @!P0 R2UR UR9, R159 ;  /* 0x000000009f0982ca */ /* 0x000fca00000e0000 */
[----:B--2---:R2:W-:Y:S01]  /*4c50*/  @!P0 ST.E.64 desc[UR4][R10.64], R8 ;  /* 0x000000080a008985 */ /* 0x0045e2000c101b04 */
[C---:B------:R-:W-:Y:S02]  /*4c60*/  R2UR UR4, R158.reuse ;  /* 0x000000009e0472ca */ /* 0x040fe400000e0000 */
[----:B------:R-:W-:Y:S01]  /*4c70*/  R2UR UR5, R159 ;  /* 0x000000009f0572ca */ /* 0x000fe200000e0000 */
[----:B------:R2:W-:Y:S04]  /*4c80*/  @!P0 ST.E.64 desc[UR6][R10.64+0x8], R8 ;  /* 0x000008080a008985 */ /* 0x0005e8000c101b06 */
[----:B------:R2:W-:Y:S04]  /*4c90*/  @!P0 ST.E.64 desc[UR8][R10.64+0x10], R8 ;  /* 0x000010080a008985 */ /* 0x0005e8000c101b08 */
[----:B0-----:R-:W3:Y:S01]  /*4ca0*/  LDG.E.64 R6, desc[UR10][R6.64] ;  /* 0x0000000a06067981 */ /* 0x001ee2000c1e1b00 */
[----:B------:R-:W-:-:S02]  /*4cb0*/  R2UR UR6, R158 ;  /* 0x000000009e0672ca */ /* 0x000fc400000e0000 */
[----:B------:R-:W-:Y:S01]  /*4cc0*/  R2UR UR7, R159 ;  /* 0x000000009f0772ca */ /* 0x000fe200000e0000 */
[----:B-1----:R-:W4:-:S12]  /*4cd0*/  LDG.E.64 R4, desc[UR4][R4.64] ;  /* 0x0000000404047981 */ /* 0x002f18000c1e1b00 */
[----:B---3--:R-:W3:Y:S01]  /*4ce0*/  LD.E R237, desc[UR6][R6.64] ;  /* 0x0000000606ed7980 */ /* 0x008ee2000c101900 */
[----:B------:R-:W-:Y:S02]  /*4cf0*/  R2UR UR8, R158 ;  /* 0x000000009e0872ca */ /* 0x000fe400000e0000 */
[----:B------:R-:W-:Y:S01]  /*4d00*/  R2UR UR9, R159 ;  /* 0x000000009f0972ca */ /* 0x000fe200000e0000 */
[----:B----4-:R2:W5:Y:S01]  /*4d10*/  LD.E.64 R174, desc[UR4][R4.64] ;  /* 0x0000000404ae7980 */ /* 0x010562000c101b00 */
[----:B------:R-:W-:Y:S03]  /*4d20*/  BSSY.RECONVERGENT B9, `(.L_x_67) ;  /* 0x0000869000097945 */ /* 0x000fe60003800200 */
[----:B------:R2:W5:Y:S08]  /*4d30*/  LD.E.64 R172, desc[UR6][R4.64+0x8] ;  /* 0x0000080604ac7980 */ /* 0x000570000c101b00 */
[----:B------:R2:W5:Y:S01]  /*4d40*/  LD.E.64 R166, desc[UR8][R4.64+0x10] ;  /* 0x0000100804a67980 */ /* 0x000562000c101b00 */
[----:B---3--:R-:W-:-:S13]  /*4d50*/  ISETP.GE.AND P0, PT, R237, 0x1, PT ;  /* 0x00000001ed00780c */ /* 0x008fda0003f06270 */
[----:B--2---:R-:W-:Y:S05]  /*4d60*/  @!P0 BRA `(.L_x_68) ;  /* 0x0000008400908947 */ /* 0x004fea0003800000 */
[----:B------:R-:W0:Y:S01]  /*4d70*/  LDC.64 R222, c[0x4][0x30] ;  /* 0x01000c00ffde7b82 */ /* 0x000e220000000a00 */
[C---:B------:R-:W-:Y:S01]  /*4d80*/  R2UR UR4, R158.reuse ;  /* 0x000000009e0472ca */ /* 0x040fe200000e0000 */
[----:B------:R-:W2:Y:S01]  /*4d90*/  LDL.64 R148, [R2] ;  /* 0x0000000002947983 */ /* 0x000ea20000100a00 */
[C---:B------:R-:W-:Y:S02]  /*4da0*/  R2UR UR5, R159.reuse ;  /* 0x000000009f0572ca */ /* 0x040fe400000e0000 */
[C---:B------:R-:W-:Y:S01]  /*4db0*/  R2UR UR6, R158.reuse ;  /* 0x000000009e0672ca */ /* 0x040fe200000e0000 */
[----:B------:R-:W3:Y:S01]  /*4dc0*/  LDL.64 R142, [R2+0x8] ;  /* 0x00000800028e7983 */ /* 0x000ee20000100a00 */
[----:B------:R-:W-:Y:S01]  /*4dd0*/  R2UR UR7, R159 ;  /* 0x000000009f0772ca */ /* 0x000fe200000e0000 */
[----:B------:R-:W1:Y:S08]  /*4de0*/  LDC.64 R8, c[0x4][0x28] ;  /* 0x01000a00ff087b82 */ /* 0x000e700000000a00 */
[----:B------:R-:W4:Y:S08]  /*4df0*/  LDC.64 R220, c[0x4][0x18] ;  /* 0x01000600ffdc7b82 */ /* 0x000f300000000a00 */
[----:B------:R-:W4:Y:S01]  /*4e00*/  LDC.64 R182, c[0x4][0x10] ;  /* 0x01000400ffb67b82 */ /* 0x000f220000000a00 */
[----:B0-----:R-:W2:Y:S07]  /*4e10*/  LDG.E.64 R222, desc[UR4][R222.64] ;  /* 0x00000004dede7981 */ /* 0x001eae000c1e1b00 */
[----:B------:R-:W0:Y:S01]  /*4e20*/  LDC.64 R118, c[0x4][0x8] ;  /* 0x01000200ff767b82 */ /* 0x000e220000000a00 */
[----:B-1----:R-:W3:Y:S01]  /*4e30*/  LDG.E.64 R8, desc[UR6][R8.64] ;  /* 0x0000000608087981 */ /* 0x002ee2000c1e1b00 */
[----:B------:R-:W-:-:S02]  /*4e40*/  R2UR UR10, R158 ;  /* 0x000000009e0a72ca */ /* 0x000fc400000e0000 */
[C---:B------:R-:W-:Y:S01]  /*4e50*/  R2UR UR11, R159.reuse ;  /* 0x000000009f0b72ca */ /* 0x040fe200000e0000 */
[----:B------:R-:W3:Y:S01]  /*4e60*/  LDL.64 R140, [R2+0x10] ;  /* 0x00001000028c7983 */ /* 0x000ee20000100a00 */
[C---:B------:R-:W-:Y:S02]  /*4e70*/  R2UR UR12, R158.reuse ;  /* 0x000000009e0c72ca */ /* 0x040fe400000e0000 */
[C---:B------:R-:W-:Y:S01]  /*4e80*/  R2UR UR13, R159.reuse ;  /* 0x000000009f0d72ca */ /* 0x040fe200000e0000 */
[----:B----4-:R-:W5:Y:S01]  /*4e90*/  LDG.E.64 R220, desc[UR4][R220.64] ;  /* 0x00000004dcdc7981 */ /* 0x010f62000c1e1b00 */
[----:B------:R-:W-:Y:S02]  /*4ea0*/  R2UR UR8, R158 ;  /* 0x000000009e0872ca */ /* 0x000fe400000e0000 */
[----:B------:R-:W-:Y:S01]  /*4eb0*/  R2UR UR9, R159 ;  /* 0x000000009f0972ca */ /* 0x000fe200000e0000 */
[----:B------:R-:W5:-:S12]  /*4ec0*/  LDG.E.64 R182, desc[UR6][R182.64] ;  /* 0x00000006b6b67981 */ /* 0x000f58000c1e1b00 */
[----:B0-----:R-:W5:Y:S04]  /*4ed0*/  LDG.E.64 R118, desc[UR8][R118.64] ;  /* 0x0000000876767981 */ /* 0x001f68000c1e1b00 */
[----:B--2---:R0:W5:Y:S04]  /*4ee0*/  LD.E R222, desc[UR10][R222.64] ;  /* 0x0000000adede7980 */ /* 0x004168000c101900 */
[----:B---3--:R0:W5:Y:S01]  /*4ef0*/  LD.E R124, desc[UR12][R8.64] ;  /* 0x0000000c087c7980 */ /* 0x008162000c101900 */
[----:B------:R-:W-:Y:S02]  /*4f00*/  DADD R148, R148, -R28 ;  /* 0x0000000094947229 */ /* 0x000fe4000000081c */
[----:B------:R-:W-:-:S02]  /*4f10*/  DADD R142, R142, -R22 ;  /* 0x000000008e8e7229 */ /* 0x000fc40000000816 */
[----:B------:R-:W-:Y:S01]  /*4f20*/  DADD R140, R140, -R24 ;  /* 0x000000008c8c7229 */ /* 0x000fe20000000818 */
[----:B------:R-:W-:Y:S01]  /*4f30*/  IMAD.MOV.U32 R6, RZ, RZ, RZ ;  /* 0x000000ffff067224 */ /* 0x000fe200078e00ff */
[----:B------:R-:W-:Y:S02]  /*4f40*/  MOV R20, 0x4f90 ;  /* 0x00004f9000147802 */ /* 0x000fe40000000f00 */
[----:B------:R-:W-:Y:S01]  /*4f50*/  DADD R4, -RZ, |R148| ;  /* 0x00000000ff047229 */ /* 0x000fe20000000594 */
[----:B------:R-:W-:Y:S02]  /*4f60*/  IMAD.MOV.U32 R7, RZ, RZ, 0x40000000 ;  /* 0x40000000ff077424 */ /* 0x000fe400078e00ff */
[----:B0-----:R-:W-:-:S08]  /*4f70*/  IMAD.MOV.U32 R21, RZ, RZ, 0x0 ;  /* 0x00000000ff157424 */ /* 0x001fd000078e00ff */
[----:B-----5:R-:W-:Y:S05]  /*4f80*/  CALL.REL.NOINC `($_Z10draw_scenePd$__internal_accurate_pow) ;  /* 0x000000a400e87944 */ /* 0x020fea0003c00000 */
[C---:B------:R-:W-:Y:S01]  /*4f90*/  DADD R6, R148.reuse, 2 ;  /* 0x4000000094067429 */ /* 0x040fe20000000000 */
[----:B------:R-:W-:Y:S01]  /*4fa0*/  IMAD.MOV.U32 R180, RZ, RZ, RZ ;  /* 0x000000ffffb47224 */ /* 0x000fe200078e00ff */
[----:B------:R-:W-:Y:S01]  /*4fb0*/  DADD R2, -RZ, |R142| ;  /* 0x00000000ff027229 */ /* 0x000fe2000000058e */
[----:B------:R-:W-:Y:S01]  /*4fc0*/  MOV R20, 0x5070 ;  /* 0x0000507000147802 */ /* 0x000fe20000000f00 */
[----:B------:R-:W-:Y:S01]  /*4fd0*/  DSETP.NEU.AND P0, PT, R148, RZ, PT ;  /* 0x000000ff9400722a */ /* 0x000fe20003f0d000 */
[----:B------:R-:W-:Y:S02]  /*4fe0*/  IMAD.MOV.U32 R21, RZ, RZ, 0x0 ;  /* 0x00000000ff157424 */ /* 0x000fe400078e00ff */
[----:B------:R-:W-:-:S03]  /*4ff0*/  IMAD.MOV.U32 R6, RZ, RZ, RZ ;  /* 0x000000ffff067224 */ /* 0x000fc600078e00ff */
[----:B------:R-:W-:Y:S01]  /*5000*/  LOP3.LUT R245, R7, 0x7ff00000, RZ, 0xc0, !PT ;  /* 0x7ff0000007f57812 */ /* 0x000fe200078ec0ff */
[----:B------:R-:W-:Y:S01]  /*5010*/  IMAD.MOV.U32 R7, RZ, RZ, 0x40000000 ;  /* 0x40000000ff077424 */ /* 0x000fe200078e00ff */
[----:B------:R-:W-:Y:S01]  /*5020*/  FSEL R236, R4, RZ, P0 ;  /* 0x000000ff04ec7208 */ /* 0x000fe20000000000 */
[----:B------:R-:W-:Y:S01]  /*5030*/  IMAD.MOV.U32 R4, RZ, RZ, R2 ;  /* 0x000000ffff047224 */ /* 0x000fe200078e0002 */
[----:B------:R-:W-:Y:S01]  /*5040*/  FSEL R231, R5, RZ, P0 ;  /* 0x000000ff05e77208 */ /* 0x000fe20000000000 */
[----:B------:R-:W-:-:S07]  /*5050*/  IMAD.MOV.U32 R5, RZ, RZ, R3 ;  /* 0x000000ffff057224 */ /* 0x000fce00078e0003 */
[----:B------:R-:W-:Y:S05]  /*5060*/  CALL.REL.NOINC `($_Z10draw_scenePd$__internal_accurate_pow) ;  /* 0x000000a400b07944 */ /* 0x000fea0003c00000 */
[C---:B------:R-:W-:Y:S01]  /*5070*/  DADD R6, R142.reuse, 2 ;  /* 0x400000008e067429 */ /* 0x040fe20000000000 */
[----:B------:R-:W-:Y:S01]  /*5080*/  MOV R20, 0x5140 ;  /* 0x0000514000147802 */ /* 0x000fe20000000f00 */
[----:B------:R-:W-:Y:S01]  /*5090*/  DADD R2, -RZ, |R140| ;  /* 0x00000000ff027229 */ /* 0x000fe2000000058c */
[----:B------:R-:W-:Y:S01]  /*50a0*/  IMAD.MOV.U32 R21, RZ, RZ, 0x0 ;  /* 0x00000000ff157424 */ /* 0x000fe200078e00ff */
[----:B------:R-:W-:Y:S02]  /*50b0*/  DSETP.NEU.AND P0, PT, R142, RZ, PT ;  /* 0x000000ff8e00722a */ /* 0x000fe40003f0d000 */
[----:B------:R-:W-:-:S04]  /*50c0*/  IMAD.MOV.U32 R6, RZ, RZ, RZ ;  /* 0x000000ffff067224 */ /* 0x000fc800078e00ff */
[----:B------:R-:W-:Y:S01]  /*50d0*/  LOP3.LUT R244, R7, 0x7ff00000, RZ, 0xc0, !PT ;  /* 0x7ff0000007f47812 */ /* 0x000fe200078ec0ff */
[----:B------:R-:W-:Y:S01]  /*50e0*/  IMAD.MOV.U32 R7, RZ, RZ, 0x40000000 ;  /* 0x40000000ff077424 */ /* 0x000fe200078e00ff */
[----:B------:R-:W-:Y:S01]  /*50f0*/  FSEL R230, R4, RZ, P0 ;  /* 0x000000ff04e67208 */ /* 0x000fe20000000000 */
[----:B------:R-:W-:Y:S01]  /*5100*/  IMAD.MOV.U32 R4, RZ, RZ, R2 ;  /* 0x000000ffff047224 */ /* 0x000fe200078e0002 */
[----:B------:R-:W-:Y:S01]  /*5110*/  FSEL R229, R5, RZ, P0 ;  /* 0x000000ff05e57208 */ /* 0x000fe20000000000 */
[----:B------:R-:W-:-:S07]  /*5120*/  IMAD.MOV.U32 R5, RZ, RZ, R3 ;  /* 0x000000ffff057224 */ /* 0x000fce00078e0003 */
[----:B------:R-:W-:Y:S05]  /*5130*/  CALL.REL.NOINC `($_Z10draw_scenePd$__internal_accurate_pow) ;  /* 0x000000a4007c7944 */ /* 0x000fea0003c00000 */
[C---:B------:R-:W-:Y:S02]  /*5140*/  DADD R2, R140.reuse, 2 ;  /* 0x400000008c027429 */ /* 0x040fe40000000000 */
[----:B------:R-:W-:-:S06]  /*5150*/  DSETP.NEU.AND P0, PT, R140, RZ, PT ;  /* 0x000000ff8c00722a */ /* 0x000fcc0003f0d000 */
[----:B------:R-:W-:Y:S02]  /*5160*/  FSEL R228, R4, RZ, P0 ;  /* 0x000000ff04e47208 */ /* 0x000fe40000000000 */
[----:B------:R-:W-:Y:S02]  /*5170*/  LOP3.LUT R239, R3, 0x7ff00000, RZ, 0xc0, !PT ;  /* 0x7ff0000003ef7812 */ /* 0x000fe400078ec0ff */
[----:B------:R-:W-:-:S07]  /*5180*/  FSEL R223, R5, RZ, P0 ;  /* 0x000000ff05df7208 */ /* 0x000fce0000000000 */
.L_x_195:
[----:B------:R-:W-:Y:S01]  /*5190*/  ISETP.NE.AND P0, PT, R238, RZ, PT ;  /* 0x000000ffee00720c */ /* 0x000fe20003f05270 */
[----:B------:R-:W-:Y:S01]  /*51a0*/  IMAD.WIDE.U32 R2, R180, 0x30, R220 ;  /* 0x00000030b4027825 */ /* 0x000fe200078e00dc */
[C---:B------:R-:W-:Y:S02]  /*51b0*/  R2UR UR4, R158.reuse ;  /* 0x000000009e0472ca */ /* 0x040fe400000e0000 */
[C---:B------:R-:W-:Y:S02]  /*51c0*/  R2UR UR5, R159.reuse ;  /* 0x000000009f0572ca */ /* 0x040fe400000e0000 */
[C---:B------:R-:W-:Y:S02]  /*51d0*/  R2UR UR6, R158.reuse ;  /* 0x000000009e0672ca */ /* 0x040fe400000e0000 */
[----:B------:R-:W-:Y:S02]  /*51e0*/  R2UR UR7, R159 ;  /* 0x000000009f0772ca */ /* 0x000fe400000e0000 */
[----:B------:R-:W-:-:S02]  /*51f0*/  R2UR UR8, R158 ;  /* 0x000000009e0872ca */ /* 0x000fc400000e0000 */
[C---:B------:R-:W-:Y:S02]  /*5200*/  R2UR UR9, R159.reuse ;  /* 0x000000009f0972ca */ /* 0x040fe400000e0000 */
[C---:B------:R-:W-:Y:S02]  /*5210*/  @!P0 R2UR UR10, R158.reuse ;  /* 0x000000009e0a82ca */ /* 0x040fe400000e0000 */
[C---:B------:R-:W-:Y:S01]  /*5220*/  @!P0 R2UR UR11, R159.reuse ;  /* 0x000000009f0b82ca */ /* 0x040fe200000e0000 */
[----:B------:R-:W2:Y:S01]  /*5230*/  LD.E.64 R60, desc[UR4][R2.64] ;  /* 0x00000004023c7980 */ /* 0x000ea2000c101b00 */
[C---:B------:R-:W-:Y:S02]  /*5240*/  @!P0 R2UR UR12, R158.reuse ;  /* 0x000000009e0c82ca */ /* 0x040fe400000e0000 */
[----:B------:R-:W-:Y:S01]  /*5250*/  @!P0 R2UR UR13, R159 ;  /* 0x000000009f0d82ca */ /* 0x000fe200000e0000 */
[----:B------:R-:W-:Y:S01]  /*5260*/  @!P0 IMAD.WIDE R6, R125, 0x58, R182 ;  /* 0x000000587d068825 */ /* 0x000fe200078e02b6 */
[----:B------:R-:W-:Y:S01]  /*5270*/  @!P0 R2UR UR14, R158 ;  /* 0x000000009e0e82ca */ /* 0x000fe200000e0000 */
[----:B------:R-:W3:Y:S01]  /*5280*/  LD.E.64 R54, desc[UR6][R2.64+0x8] ;  /* 0x0000080602367980 */ /* 0x000ee2000c101b00 */
[----:B------:R-:W-:-:S03]  /*5290*/  @!P0 R2UR UR15, R159 ;  /* 0x000000009f0f82ca */ /* 0x000fc600000e0000 */
[----:B------:R-:W4:Y:S04]  /*52a0*/  LD.E.64 R52, desc[UR8][R2.64+0x10] ;  /* 0x0000100802347980 */ /* 0x000f28000c101b00 */
[----:B------:R-:W4:Y:S04]  /*52b0*/  @!P0 LD.E.64 R8, desc[UR10][R6.64] ;  /* 0x0000000a06088980 */ /* 0x000f28000c101b00 */
[----:B------:R-:W4:Y:S04]  /*52c0*/  @!P0 LD.E.64 R10, desc[UR12][R6.64+0x8] ;  /* 0x0000080c060a8980 */ /* 0x000f28000c101b00 */
[----:B------:R-:W4:Y:S01]  /*52d0*/  @!P0 LD.E.64 R12, desc[UR14][R6.64+0x10] ;  /* 0x0000100e060c8980 */ /* 0x000f22000c101b00 */
[----:B------:R-:W-:-:S02]  /*52e0*/  @!P0 R2UR UR8, R158 ;  /* 0x000000009e0882ca */ /* 0x000fc400000e0000 */
[C---:B------:R-:W-:Y:S01]  /*52f0*/  @!P0 R2UR UR9, R159.reuse ;  /* 0x000000009f0982ca */ /* 0x040fe200000e0000 */
[----:B------:R0:W5:Y:S01]  /*5300*/  @!P0 LD.E.64 R196, desc[UR10][R6.64+0x38] ;  /* 0x0000380a06c48980 */ /* 0x000162000c101b00 */
[C---:B------:R-:W-:Y:S02]  /*5310*/  @!P0 R2UR UR6, R158.reuse ;  /* 0x000000009e0682ca */ /* 0x040fe400000e0000 */
[C---:B------:R-:W-:Y:S01]  /*5320*/  @!P0 R2UR UR7, R159.reuse ;  /* 0x000000009f0782ca */ /* 0x040fe200000e0000 */
[----:B------:R0:W5:Y:S01]  /*5330*/  @!P0 LD.E.64 R204, desc[UR12][R6.64+0x28] ;  /* 0x0000280c06cc8980 */ /* 0x000162000c101b00 */
[C---:B------:R-:W-:Y:S02]  /*5340*/  @!P0 R2UR UR4, R158.reuse ;  /* 0x000000009e0482ca */ /* 0x040fe400000e0000 */
[----:B------:R-:W-:Y:S01]  /*5350*/  @!P0 R2UR UR5, R159 ;  /* 0x000000009f0582ca */ /* 0x000fe200000e0000 */
[----:B------:R0:W5:Y:S01]  /*5360*/  @!P0 LD.E.64 R188, desc[UR14][R6.64+0x40] ;  /* 0x0000400e06bc8980 */ /* 0x000162000c101b00 */
[----:B------:R-:W-:-:S02]  /*5370*/  @!P0 R2UR UR16, R158 ;  /* 0x000000009e1082ca */ /* 0x000fc400000e0000 */
[----:B------:R-:W-:Y:S01]  /*5380*/  @!P0 R2UR UR17, R159 ;  /* 0x000000009f1182ca */ /* 0x000fe200000e0000 */
[----:B------:R0:W5:Y:S01]  /*5390*/  @!P0 LD.E.64 R212, desc[UR8][R6.64+0x18] ;  /* 0x0000180806d48980 */ /* 0x000162000c101b00 */
[----:B------:R-:W-:Y:S03]  /*53a0*/  BSSY.RECONVERGENT B0, `(.L_x_69) ;  /* 0x000004f000007945 */ /* 0x000fe60003800200 */
[----:B------:R0:W5:Y:S04]  /*53b0*/  @!P0 LD.E.64 R198, desc[UR6][R6.64+0x30] ;  /* 0x0000300606c68980 */ /* 0x000168000c101b00 */
[----:B------:R0:W5:Y:S04]  /*53c0*/  @!P0 LD.E.64 R206, desc[UR4][R6.64+0x20] ;  /* 0x0000200406ce8980 */ /* 0x000168000c101b00 */
[----:B------:R0:W5:Y:S01]  /*53d0*/  @!P0 LD.E.64 R116, desc[UR16][R6.64+0x48] ;  /* 0x0000481006748980 */ /* 0x000162000c101b00 */
[----:B--2---:R-:W-:-:S02]  /*53e0*/  DADD R102, R60, -R28 ;  /* 0x000000003c667229 */ /* 0x004fc4000000081c */
[----:B---3--:R-:W-:-:S06]  /*53f0*/  DADD R110, R54, -R22 ;  /* 0x00000000366e7229 */ /* 0x008fcc0000000816 */
[----:B------:R-:W-:Y:S02]  /*5400*/  DADD R4, -RZ, |R102| ;  /* 0x00000000ff047229 */ /* 0x000fe40000000566 */
[----:B----4-:R-:W-:Y:S02]  /*5410*/  DADD R108, R52, -R24 ;  /* 0x00000000346c7229 */ /* 0x010fe40000000818 */
[----:B------:R-:W-:Y:S02]  /*5420*/  @!P0 DADD R26, -R8, R28 ;  /* 0x00000000081a8229 */ /* 0x000fe4000000011c */
[----:B------:R-:W-:Y:S02]  /*5430*/  @!P0 DADD R16, -R10, R22 ;  /* 0x000000000a108229 */ /* 0x000fe40000000116 */
[----:B------:R-:W-:Y:S01]  /*5440*/  @!P0 DADD R18, -R12, R24 ;  /* 0x000000000c128229 */ /* 0x000fe20000000118 */
[----:B0-----:R-:W-:Y:S10]  /*5450*/  @!P0 BRA `(.L_x_70) ;  /* 0x00000004000c8947 */ /* 0x001ff40003800000 */
[----:B------:R-:W-:-:S13]  /*5460*/  ISETP.NE.AND P0, PT, R246, RZ, PT ;  /* 0x000000fff600720c */ /* 0x000fda0003f05270 */
[----:B------:R-:W-:Y:S05]  /*5470*/  @P0 BRA `(.L_x_70) ;  /* 0x0000000400040947 */ /* 0x000fea0003800000 */
[C---:B------:R-:W-:Y:S01]  /*5480*/  R2UR UR4, R158.reuse ;  /* 0x000000009e0472ca */ /* 0x040fe200000e0000 */
[----:B------:R-:W-:Y:S01]  /*5490*/  IMAD.WIDE R2, R125, 0x138, R118 ;  /* 0x000001387d027825 */ /* 0x000fe200078e0276 */
[C---:B------:R-:W-:Y:S02]  /*54a0*/  R2UR UR5, R159.reuse ;  /* 0x000000009f0572ca */ /* 0x040fe400000e0000 */
[----:B------:R-:W-:Y:S02]  /*54b0*/  R2UR UR6, R158 ;  /* 0x000000009e0672ca */ /* 0x000fe400000e0000 */
[----:B------:R-:W-:-:S09]  /*54c0*/  R2UR UR7, R159 ;  /* 0x000000009f0772ca */ /* 0x000fd200000e0000 */
[----:B------:R-:W2:Y:S04]  /*54d0*/  LD.E.64 R6, desc[UR4][R2.64+0xc8] ;  /* 0x0000c80402067980 */ /* 0x000ea8000c101b00 */
[----:B------:R-:W3:Y:S04]  /*54e0*/  LD.E.64 R8, desc[UR6][R2.64+0x60] ;  /* 0x0000600602087980 */ /* 0x000ee8000c101b00 */
[----:B-----5:R-:W4:Y:S04]  /*54f0*/  LD.E.64 R116, desc[UR4][R2.64+0x130] ;  /* 0x0001300402747980 */ /* 0x020f28000c101b00 */
[----:B------:R-:W4:Y:S04]  /*5500*/  LD.E.64 R18, desc[UR4][R2.64+0x128] ;  /* 0x0001280402127980 */ /* 0x000f28000c101b00 */
[----:B------:R-:W4:Y:S04]  /*5510*/  LD.E.64 R16, desc[UR4][R2.64+0x120] ;  /* 0x0001200402107980 */ /* 0x000f28000c101b00 */
[----:B------:R-:W4:Y:S04]  /*5520*/  LD.E.64 R26, desc[UR4][R2.64+0x118] ;  /* 0x00011804021a7980 */ /* 0x000f28000c101b00 */
[----:B------:R-:W4:Y:S04]  /*5530*/  LD.E.64 R188, desc[UR4][R2.64+0x110] ;  /* 0x0001100402bc7980 */ /* 0x000f28000c101b00 */
[----:B------:R-:W4:Y:S04]  /*5540*/  LD.E.64 R196, desc[UR4][R2.64+0x108] ;  /* 0x0001080402c47980 */ /* 0x000f28000c101b00 */
[----:B------:R-:W4:Y:S04]  /*5550*/  LD.E.64 R198, desc[UR4][R2.64+0x100] ;  /* 0x0001000402c67980 */ /* 0x000f28000c101b00 */
[----:B------:R-:W4:Y:S04]  /*5560*/  LD.E.64 R204, desc[UR4][R2.64+0xf8] ;  /* 0x0000f80402cc7980 */ /* 0x000f28000c101b00 */
[----:B------:R-:W4:Y:S04]  /*5570*/  LD.E.64 R206, desc[UR4][R2.64+0xf0] ;  /* 0x0000f00402ce7980 */ /* 0x000f28000c101b00 */
[----:B------:R-:W4:Y:S01]  /*5580*/  LD.E.64 R212, desc[UR4][R2.64+0xe8] ;  /* 0x0000e80402d47980 */ /* 0x000f22000c101b00 */
[----:B--2---:R-:W-:-:S08]  /*5590*/  DMUL R6, R132, R6 ;  /* 0x0000000684067228 */ /* 0x004fd00000000000 */
[----:B---3--:R-:W-:Y:S01]  /*55a0*/  DFMA R6, R134, R8, R6 ;  /* 0x000000088606722b */ /* 0x008fe20000000006 */
[----:B------:R-:W2:Y:S07]  /*55b0*/  LD.E.64 R8, desc[UR6][R2.64+0x58] ;  /* 0x0000580602087980 */ /* 0x000eae000c101b00 */
[----:B----4-:R-:W-:Y:S02]  /*55c0*/  DFMA R116, R126, R116, R6 ;  /* 0x000000747e74722b */ /* 0x010fe40000000006 */
[----:B------:R-:W3:Y:S02]  /*55d0*/  LD.E.64 R6, desc[UR4][R2.64+0xc0] ;  /* 0x0000c00402067980 */ /* 0x000ee4000c101b00 */
[----:B---3--:R-:W-:-:S08]  /*55e0*/  DMUL R6, R132, R6 ;  /* 0x0000000684067228 */ /* 0x008fd00000000000 */
[----:B--2---:R-:W-:Y:S01]  /*55f0*/  DFMA R6, R134, R8, R6 ;  /* 0x000000088606722b */ /* 0x004fe20000000006 */
[----:B------:R-:W2:Y:S07]  /*5600*/  LD.E.64 R8, desc[UR6][R2.64+0x50] ;  /* 0x0000500602087980 */ /* 0x000eae000c101b00 */
[----:B------:R-:W-:Y:S02]  /*5610*/  DFMA R18, R126, R18, R6 ;  /* 0x000000127e12722b */ /* 0x000fe40000000006 */
        /* <DEDUP_REMOVED lines=37> */
[----:B--2---:R-:W-:-:S08]  /*5870*/  DFMA R6, R134, R8, R6 ;  /* 0x000000088606722b */ /* 0x004fd00000000006 */
[----:B------:R-:W-:-:S11]  /*5880*/  DFMA R212, R126, R212, R6 ;  /* 0x000000d47ed4722b */ /* 0x000fd60000000006 */
.L_x_70:
[----:B------:R-:W-:Y:S05]  /*5890*/  BSYNC.RECONVERGENT B0 ;  /* 0x0000000000007941 */ /* 0x000fea0003800200 */
.L_x_69:
[----:B------:R-:W-:Y:S01]  /*58a0*/  IMAD.MOV.U32 R6, RZ, RZ, RZ ;  /* 0x000000ffff067224 */ /* 0x000fe200078e00ff */
[----:B------:R-:W-:Y:S01]  /*58b0*/  MOV R20, 0x58f0 ;  /* 0x000058f000147802 */ /* 0x000fe20000000f00 */
[----:B------:R-:W-:Y:S02]  /*58c0*/  IMAD.MOV.U32 R7, RZ, RZ, 0x40000000 ;  /* 0x40000000ff077424 */ /* 0x000fe400078e00ff */
[----:B------:R-:W-:-:S07]  /*58d0*/  IMAD.MOV.U32 R21, RZ, RZ, 0x0 ;  /* 0x00000000ff157424 */ /* 0x000fce00078e00ff */
[----:B-----5:R-:W-:Y:S05]  /*58e0*/  CALL.REL.NOINC `($_Z10draw_scenePd$__internal_accurate_pow) ;  /* 0x0000009c00907944 */ /* 0x020fea0003c00000 */
[C---:B------:R-:W-:Y:S01]  /*58f0*/  DADD R2, R102.reuse, 2 ;  /* 0x4000000066027429 */ /* 0x040fe20000000000 */
[----:B------:R-:W-:Y:S01]  /*5900*/  BSSY.RECONVERGENT B0, `(.L_x_71) ;  /* 0x0000012000007945 */ /* 0x000fe20003800200 */
[----:B------:R-:W-:-:S06]  /*5910*/  DSETP.NEU.AND P0, PT, R102, RZ, PT ;  /* 0x000000ff6600722a */ /* 0x000fcc0003f0d000 */
[----:B------:R-:W-:Y:S02]  /*5920*/  FSEL R164, R4, RZ, P0 ;  /* 0x000000ff04a47208 */ /* 0x000fe40000000000 */
[----:B------:R-:W-:Y:S02]  /*5930*/  LOP3.LUT R215, R3, 0x7ff00000, RZ, 0xc0, !PT ;  /* 0x7ff0000003d77812 */ /* 0x000fe400078ec0ff */
[----:B------:R-:W-:Y:S01]  /*5940*/  FSEL R165, R5, RZ, P0 ;  /* 0x000000ff05a57208 */ /* 0x000fe20000000000 */
[----:B------:R-:W-:Y:S01]  /*5950*/  DADD R4, -RZ, |R110| ;  /* 0x00000000ff047229 */ /* 0x000fe2000000056e */
[----:B------:R-:W-:Y:S01]  /*5960*/  ISETP.NE.AND P1, PT, R215, 0x7ff00000, PT ;  /* 0x7ff00000d700780c */ /* 0x000fe20003f25270 */
[----:B------:R-:W-:Y:S02]  /*5970*/  IMAD.MOV.U32 R30, RZ, RZ, R164 ;  /* 0x000000ffff1e7224 */ /* 0x000fe400078e00a4 */
[----:B------:R-:W-:-:S10]  /*5980*/  IMAD.MOV.U32 R31, RZ, RZ, R165 ;  /* 0x000000ffff1f7224 */ /* 0x000fd400078e00a5 */
[----:B------:R-:W-:Y:S05]  /*5990*/  @P1 BRA `(.L_x_72) ;  /* 0x0000000000201947 */ /* 0x000fea0003800000 */
[----:B------:R-:W-:-:S14]  /*59a0*/  DSETP.NAN.AND P0, PT, R102, R102, PT ;  /* 0x000000666600722a */ /* 0x000fdc0003f08000 */
[----:B------:R-:W-:Y:S01]  /*59b0*/  @P0 DADD R30, R102, 2 ;  /* 0x40000000661e0429 */ /* 0x000fe20000000000 */
[----:B------:R-:W-:Y:S10]  /*59c0*/  @P0 BRA `(.L_x_72) ;  /* 0x0000000000140947 */ /* 0x000ff40003800000 */
[----:B------:R-:W-:Y:S01]  /*59d0*/  DSETP.NEU.AND P0, PT, |R102|, +INF , PT ;  /* 0x7ff000006600742a */ /* 0x000fe20003f0d200 */
[----:B------:R-:W-:Y:S02]  /*59e0*/  IMAD.MOV.U32 R30, RZ, RZ, R164 ;  /* 0x000000ffff1e7224 */ /* 0x000fe400078e00a4 */
[----:B------:R-:W-:-:S11]  /*59f0*/  IMAD.MOV.U32 R31, RZ, RZ, R165 ;  /* 0x000000ffff1f7224 */ /* 0x000fd600078e00a5 */
[----:B------:R-:W-:Y:S01]  /*5a00*/  @!P0 IMAD.MOV.U32 R30, RZ, RZ, 0x0 ;  /* 0x00000000ff1e8424 */ /* 0x000fe200078e00ff */
[----:B------:R-:W-:-:S07]  /*5a10*/  @!P0 MOV R31, 0x7ff00000 ;  /* 0x7ff00000001f8802 */ /* 0x000fce0000000f00 */
.L_x_72:
[----:B------:R-:W-:Y:S05]  /*5a20*/  BSYNC.RECONVERGENT B0 ;  /* 0x0000000000007941 */ /* 0x000fea0003800200 */
.L_x_71:
[----:B------:R-:W-:Y:S01]  /*5a30*/  IMAD.MOV.U32 R6, RZ, RZ, RZ ;  /* 0x000000ffff067224 */ /* 0x000fe200078e00ff */
[----:B------:R-:W-:Y:S01]  /*5a40*/  MOV R20, 0x5a80 ;  /* 0x00005a8000147802 */ /* 0x000fe20000000f00 */
[----:B------:R-:W-:Y:S02]  /*5a50*/  IMAD.MOV.U32 R7, RZ, RZ, 0x40000000 ;  /* 0x40000000ff077424 */ /* 0x000fe400078e00ff */
[----:B------:R-:W-:-:S07]  /*5a60*/  IMAD.MOV.U32 R21, RZ, RZ, 0x0 ;  /* 0x00000000ff157424 */ /* 0x000fce00078e00ff */
[----:B------:R-:W-:Y:S05]  /*5a70*/  CALL.REL.NOINC `($_Z10draw_scenePd$__internal_accurate_pow) ;  /* 0x0000009c002c7944 */ /* 0x000fea0003c00000 */
[C---:B------:R-:W-:Y:S01]  /*5a80*/  DADD R2, R110.reuse, 2 ;  /* 0x400000006e027429 */ /* 0x040fe20000000000 */
[----:B------:R-:W-:Y:S01]  /*5a90*/  BSSY.RECONVERGENT B0, `(.L_x_73) ;  /* 0x0000016000007945 */ /* 0x000fe20003800200 */
[----:B------:R-:W-:Y:S02]  /*5aa0*/  DSETP.NEU.AND P1, PT, R110, RZ, PT ;  /* 0x000000ff6e00722a */ /* 0x000fe40003f2d000 */
[----:B------:R-:W-:Y:S02]  /*5ab0*/  DSETP.NEU.AND P3, PT, R102, 1, PT ;  /* 0x3ff000006600742a */ /* 0x000fe40003f6d000 */
[----:B------:R-:W-:Y:S02]  /*5ac0*/  DSETP.NEU.AND P0, PT, R110, 1, PT ;  /* 0x3ff000006e00742a */ /* 0x000fe40003f0d000 */
[----:B------:R-:W-:Y:S02]  /*5ad0*/  FSEL R156, R4, RZ, P1 ;  /* 0x000000ff049c7208 */ /* 0x000fe40000800000 */
[----:B------:R-:W-:-:S02]  /*5ae0*/  LOP3.LUT R214, R3, 0x7ff00000, RZ, 0xc0, !PT ;  /* 0x7ff0000003d67812 */ /* 0x000fc400078ec0ff */
[----:B------:R-:W-:Y:S01]  /*5af0*/  FSEL R157, R5, RZ, P1 ;  /* 0x000000ff059d7208 */ /* 0x000fe20000800000 */
[----:B------:R-:W-:Y:S01]  /*5b00*/  DADD R4, -RZ, |R108| ;  /* 0x00000000ff047229 */ /* 0x000fe2000000056c */
[----:B------:R-:W-:Y:S01]  /*5b10*/  ISETP.NE.AND P2, PT, R214, 0x7ff00000, PT ;  /* 0x7ff00000d600780c */ /* 0x000fe20003f45270 */
[----:B------:R-:W-:Y:S01]  /*5b20*/  IMAD.MOV.U32 R2, RZ, RZ, R156 ;  /* 0x000000ffff027224 */ /* 0x000fe200078e009c */
[----:B------:R-:W-:Y:S01]  /*5b30*/  FSEL R30, R30, RZ, P3 ;  /* 0x000000ff1e1e7208 */ /* 0x000fe20001800000 */
[----:B------:R-:W-:Y:S01]  /*5b40*/  IMAD.MOV.U32 R3, RZ, RZ, R157 ;  /* 0x000000ffff037224 */ /* 0x000fe200078e009d */
[----:B------:R-:W-:-:S09]  /*5b50*/  FSEL R31, R31, 1.875, P3 ;  /* 0x3ff000001f1f7808 */ /* 0x000fd20001800000 */
[----:B------:R-:W-:Y:S05]  /*5b60*/  @P2 BRA `(.L_x_74) ;  /* 0x0000000000202947 */ /* 0x000fea0003800000 */
[----:B------:R-:W-:-:S14]  /*5b70*/  DSETP.NAN.AND P1, PT, R110, R110, PT ;  /* 0x0000006e6e00722a */ /* 0x000fdc0003f28000 */
[----:B------:R-:W-:Y:S01]  /*5b80*/  @P1 DADD R2, R110, 2 ;  /* 0x400000006e021429 */ /* 0x000fe20000000000 */
[----:B------:R-:W-:Y:S10]  /*5b90*/  @P1 BRA `(.L_x_74) ;  /* 0x0000000000141947 */ /* 0x000ff40003800000 */
[----:B------:R-:W-:Y:S01]  /*5ba0*/  DSETP.NEU.AND P1, PT, |R110|, +INF , PT ;  /* 0x7ff000006e00742a */ /* 0x000fe20003f2d200 */
[----:B------:R-:W-:Y:S02]  /*5bb0*/  IMAD.MOV.U32 R2, RZ, RZ, R156 ;  /* 0x000000ffff027224 */ /* 0x000fe400078e009c */
[----:B------:R-:W-:-:S11]  /*5bc0*/  IMAD.MOV.U32 R3, RZ, RZ, R157 ;  /* 0x000000ffff037224 */ /* 0x000fd600078e009d */
[----:B------:R-:W-:Y:S02]  /*5bd0*/  @!P1 IMAD.MOV.U32 R2, RZ, RZ, 0x0 ;  /* 0x00000000ff029424 */ /* 0x000fe400078e00ff */
[----:B------:R-:W-:-:S07]  /*5be0*/  @!P1 IMAD.MOV.U32 R3, RZ, RZ, 0x7ff00000 ;  /* 0x7ff00000ff039424 */ /* 0x000fce00078e00ff */
.L_x_74:
[----:B------:R-:W-:Y:S05]  /*5bf0*/  BSYNC.RECONVERGENT B0 ;  /* 0x0000000000007941 */ /* 0x000fea0003800200 */
.L_x_73:
[----:B------:R-:W-:Y:S01]  /*5c00*/  FSEL R2, R2, RZ, P0 ;  /* 0x000000ff02027208 */ /* 0x000fe20000000000 */
[----:B------:R-:W-:Y:S01]  /*5c10*/  IMAD.MOV.U32 R6, RZ, RZ, RZ ;  /* 0x000000ffff067224 */ /* 0x000fe200078e00ff */
[----:B------:R-:W-:Y:S01]  /*5c20*/  FSEL R3, R3, 1.875, P0 ;  /* 0x3ff0000003037808 */ /* 0x000fe20000000000 */
[----:B------:R-:W-:Y:S01]  /*5c30*/  IMAD.MOV.U32 R7, RZ, RZ, 0x40000000 ;  /* 0x40000000ff077424 */ /* 0x000fe200078e00ff */
[----:B------:R-:W-:Y:S01]  /*5c40*/  MOV R20, 0x5c80 ;  /* 0x00005c8000147802 */ /* 0x000fe20000000f00 */
[----:B------:R-:W-:-:S03]  /*5c50*/  IMAD.MOV.U32 R21, RZ, RZ, 0x0 ;  /* 0x00000000ff157424 */ /* 0x000fc600078e00ff */
[----:B------:R-:W-:-:S11]  /*5c60*/  DADD R30, R30, R2 ;  /* 0x000000001e1e7229 */ /* 0x000fd60000000002 */
[----:B------:R-:W-:Y:S05]  /*5c70*/  CALL.REL.NOINC `($_Z10draw_scenePd$__internal_accurate_pow) ;  /* 0x0000009800ac7944 */ /* 0x000fea0003c00000 */
[C---:B------:R-:W-:Y:S01]  /*5c80*/  DADD R2, R108.reuse, 2 ;  /* 0x400000006c027429 */ /* 0x040fe20000000000 */
[----:B------:R-:W-:Y:S01]  /*5c90*/  BSSY.RECONVERGENT B0, `(.L_x_75) ;  /* 0x0000012000007945 */ /* 0x000fe20003800200 */
[C---:B------:R-:W-:Y:S02]  /*5ca0*/  DSETP.NEU.AND P0, PT, R108.reuse, RZ, PT ;  /* 0x000000ff6c00722a */ /* 0x040fe40003f0d000 */
[----:B------:R-:W-:-:S04]  /*5cb0*/  DSETP.NEU.AND P2, PT, R108, 1, PT ;  /* 0x3ff000006c00742a */ /* 0x000fc80003f4d000 */
[----:B------:R-:W-:Y:S02]  /*5cc0*/  FSEL R150, R4, RZ, P0 ;  /* 0x000000ff04967208 */ /* 0x000fe40000000000 */
[----:B------:R-:W-:Y:S02]  /*5cd0*/  LOP3.LUT R191, R3, 0x7ff00000, RZ, 0xc0, !PT ;  /* 0x7ff0000003bf7812 */ /* 0x000fe400078ec0ff */
[----:B------:R-:W-:Y:S01]  /*5ce0*/  FSEL R151, R5, RZ, P0 ;  /* 0x000000ff05977208 */ /* 0x000fe20000000000 */
[----:B------:R-:W-:Y:S01]  /*5cf0*/  IMAD.MOV.U32 R2, RZ, RZ, R150 ;  /* 0x000000ffff027224 */ /* 0x000fe200078e0096 */
[----:B------:R-:W-:-:S03]  /*5d00*/  ISETP.NE.AND P1, PT, R191, 0x7ff00000, PT ;  /* 0x7ff00000bf00780c */ /* 0x000fc60003f25270 */
        /* <DEDUP_REMOVED lines=10> */
.L_x_76:
[----:B------:R-:W-:Y:S05]  /*5db0*/  BSYNC.RECONVERGENT B0 ;  /* 0x0000000000007941 */ /* 0x000fea0003800200 */
.L_x_75:
[----:B------:R-:W-:Y:S01]  /*5dc0*/  FSEL R2, R2, RZ, P2 ;  /* 0x000000ff02027208 */ /* 0x000fe20001000000 */
[----:B------:R-:W-:Y:S01]  /*5dd0*/  IMAD.MOV.U32 R4, RZ, RZ, 0x0 ;  /* 0x00000000ff047424 */ /* 0x000fe200078e00ff */
[----:B------:R-:W-:Y:S01]  /*5de0*/  FSEL R3, R3, 1.875, P2 ;  /* 0x3ff0000003037808 */ /* 0x000fe20001000000 */
[----:B------:R-:W-:Y:S01]  /*5df0*/  IMAD.MOV.U32 R5, RZ, RZ, 0x3fd80000 ;  /* 0x3fd80000ff057424 */ /* 0x000fe200078e00ff */
[----:B------:R-:W-:Y:S01]  /*5e00*/  BSSY.RECONVERGENT B6, `(.L_x_77) ;  /* 0x0000017000067945 */ /* 0x000fe20003800200 */
[----:B------:R-:W-:-:S03]  /*5e10*/  ISETP.GE.AND P1, PT, R222, 0x1, PT ;  /* 0x00000001de00780c */ /* 0x000fc60003f26270 */
        /* <DEDUP_REMOVED lines=21> */
.L_x_78:
[----:B------:R-:W-:Y:S05]  /*5f70*/  BSYNC.RECONVERGENT B6 ;  /* 0x0000000000067941 */ /* 0x000fea0003800200 */
.L_x_77:
[----:B------:R-:W-:Y:S01]  /*5f80*/  UMOV UR4, 0xd2f1a9fc ;  /* 0xd2f1a9fc00047882 */ /* 0x000fe20000000000 */
[----:B------:R-:W-:Y:S01]  /*5f90*/  UMOV UR5, 0x3f50624d ;  /* 0x3f50624d00057882 */ /* 0x000fe20000000000 */
[----:B------:R-:W-:Y:S01]  /*5fa0*/  MOV R0, R5 ;  /* 0x0000000500007202 */ /* 0x000fe20000000f00 */
        /* <DEDUP_REMOVED lines=30> */
.L_x_80:
[----:B------:R-:W-:Y:S05]  /*6190*/  BSYNC.RECONVERGENT B6 ;  /* 0x0000000000067941 */ /* 0x000fea0003800200 */
.L_x_79:
[----:B------:R-:W0:Y:S01]  /*61a0*/  MUFU.RCP64H R3, R31 ;  /* 0x0000001f00037308 */ /* 0x000e220000001800 */
[----:B------:R-:W-:Y:S01]  /*61b0*/  IMAD.MOV.U32 R2, RZ, RZ, 0x1 ;  /* 0x00000001ff027424 */ /* 0x000fe200078e00ff */
[----:B------:R-:W-:Y:S01]  /*61c0*/  FSETP.GEU.AND P1, PT, |R111|, 6.5827683646048100446e-37, PT ;  /* 0x036000006f00780b */ /* 0x000fe20003f2e200 */
[----:B------:R-:W-:Y:S04]  /*61d0*/  BSSY.RECONVERGENT B6, `(.L_x_81) ;  /* 0x0000015000067945 */ /* 0x000fe80003800200 */
        /* <DEDUP_REMOVED lines=20> */
.L_x_82:
[----:B------:R-:W-:Y:S05]  /*6320*/  BSYNC.RECONVERGENT B6 ;  /* 0x0000000000067941 */ /* 0x000fea0003800200 */
.L_x_81:
        /* <DEDUP_REMOVED lines=24> */
.L_x_84:
[----:B------:R-:W-:Y:S05]  /*64b0*/  BSYNC.RECONVERGENT B6 ;  /* 0x0000000000067941 */ /* 0x000fea0003800200 */
.L_x_83:
[----:B------:R-:W-:Y:S01]  /*64c0*/  ISETP.GE.AND P0, PT, R222, 0x1, PT ;  /* 0x00000001de00780c */ /* 0x000fe20003f06270 */
[----:B------:R-:W-:Y:S01]  /*64d0*/  BSSY.RECONVERGENT B8, `(.L_x_85) ;  /* 0x00001f6000087945 */ /* 0x000fe20003800200 */
[----:B------:R-:W-:-:S11]  /*64e0*/  PRMT R2, RZ, 0x7610, R2 ;  /* 0x00007610ff027816 */ /* 0x000fd60000000002 */
[----:B------:R-:W-:Y:S05]  /*64f0*/  @!P0 BRA `(.L_x_86) ;  /* 0x0000001c00cc8947 */ /* 0x000fea0003800000 */
[----:B------:R-:W-:Y:S01]  /*6500*/  IMAD.MOV R84, RZ, RZ, -R222 ;  /* 0x000000ffff547224 */ /* 0x000fe200078e0ade */
[----:B------:R-:W-:Y:S01]  /*6510*/  PRMT R2, RZ, 0x7610, R2 ;  /* 0x00007610ff027816 */ /* 0x000fe20000000002 */
[----:B------:R-:W-:Y:S01]  /*6520*/  IMAD.MOV.U32 R62, RZ, RZ, R182 ;  /* 0x000000ffff3e7224 */ /* 0x000fe200078e00b6 */
[----:B------:R-:W-:-:S07]  /*6530*/  MOV R63, R183 ;  /* 0x000000b7003f7202 */ /* 0x000fce0000000f00 */
.L_x_117:
[C---:B------:R-:W-:Y:S02]  /*6540*/  R2UR UR6, R158.reuse ;  /* 0x000000009e0672ca */ /* 0x040fe400000e0000 */
[C---:B------:R-:W-:Y:S02]  /*6550*/  R2UR UR7, R159.reuse ;  /* 0x000000009f0772ca */ /* 0x040fe400000e0000 */
[----:B------:R-:W-:Y:S02]  /*6560*/  R2UR UR4, R158 ;  /* 0x000000009e0472ca */ /* 0x000fe400000e0000 */
[----:B------:R-:W-:-:S09]  /*6570*/  R2UR UR5, R159 ;  /* 0x000000009f0572ca */ /* 0x000fd200000e0000 */
[----:B------:R-:W2:Y:S04]  /*6580*/  LD.E.64 R36, desc[UR6][R62.64+0x8] ;  /* 0x000008063e247980 */ /* 0x000ea8000c101b00 */
[----:B------:R-:W3:Y:S04]  /*6590*/  LD.E.64 R44, desc[UR4][R62.64] ;  /* 0x000000043e2c7980 */ /* 0x000ee8000c101b00 */
[----:B------:R-:W4:Y:S04]  /*65a0*/  LD.E.64 R38, desc[UR6][R62.64+0x10] ;  /* 0x000010063e267980 */ /* 0x000f28000c101b00 */
[----:B------:R0:W5:Y:S01]  /*65b0*/  LD.E.64 R46, desc[UR4][R62.64+0x50] ;  /* 0x000050043e2e7980 */ /* 0x000162000c101b00 */
[----:B------:R-:W-:Y:S01]  /*65c0*/  UMOV UR4, 0xd2f1a9fc ;  /* 0xd2f1a9fc00047882 */ /* 0x000fe20000000000 */
[----:B------:R-:W-:Y:S01]  /*65d0*/  UMOV UR5, 0x3f50624d ;  /* 0x3f50624d00057882 */ /* 0x000fe20000000000 */
[----:B------:R-:W-:Y:S01]  /*65e0*/  VIADD R84, R84, 0x1 ;  /* 0x0000000154547836 */ /* 0x000fe20000000000 */
[----:B------:R-:W-:Y:S01]  /*65f0*/  DFMA R6, R16, UR4, R22 ;  /* 0x0000000410067c2b */ /* 0x000fe20008000016 */
[----:B------:R-:W-:Y:S01]  /*6600*/  MOV R20, 0x6710 ;  /* 0x0000671000147802 */ /* 0x000fe20000000f00 */
[----:B------:R-:W-:Y:S01]  /*6610*/  DFMA R4, R26, UR4, R28 ;  /* 0x000000041a047c2b */ /* 0x000fe2000800001c */
[----:B------:R-:W-:Y:S01]  /*6620*/  IMAD.MOV.U32 R21, RZ, RZ, 0x0 ;  /* 0x00000000ff157424 */ /* 0x000fe200078e00ff */
[----:B------:R-:W-:-:S04]  /*6630*/  ISETP.NE.AND P0, PT, R84, RZ, PT ;  /* 0x000000ff5400720c */ /* 0x000fc80003f05270 */
[----:B------:R-:W-:Y:S01]  /*6640*/  P2R R85, PR, RZ, 0x1 ;  /* 0x00000001ff557803 */ /* 0x000fe20000000000 */
[----:B--2---:R-:W-:Y:S02]  /*6650*/  DADD R36, -R36, R6 ;  /* 0x0000000024247229 */ /* 0x004fe40000000106 */
[----:B------:R-:W-:Y:S02]  /*6660*/  DFMA R6, R18, UR4, R24 ;  /* 0x0000000412067c2b */ /* 0x000fe40008000018 */
[----:B---3--:R-:W-:-:S04]  /*6670*/  DADD R44, -R44, R4 ;  /* 0x000000002c2c7229 */ /* 0x008fc80000000104 */
[----:B------:R-:W-:Y:S02]  /*6680*/  DMUL R4, R36, R68 ;  /* 0x0000004424047228 */ /* 0x000fe40000000000 */
[----:B----4-:R-:W-:-:S06]  /*6690*/  DADD R38, -R38, R6 ;  /* 0x0000000026267229 */ /* 0x010fcc0000000106 */
[----:B------:R-:W-:Y:S02]  /*66a0*/  DFMA R6, R44, R76, R4 ;  /* 0x0000004c2c06722b */ /* 0x000fe40000000004 */
[----:B------:R-:W-:-:S06]  /*66b0*/  DADD R4, -RZ, |R44| ;  /* 0x00000000ff047229 */ /* 0x000fcc000000052c */
[----:B------:R-:W-:-:S08]  /*66c0*/  DFMA R6, R38, R70, R6 ;  /* 0x000000462606722b */ /* 0x000fd00000000006 */
[----:B------:R-:W-:Y:S01]  /*66d0*/  DADD R30, R6, R6 ;  /* 0x00000000061e7229 */ /* 0x000fe20000000006 */
[----:B------:R-:W-:Y:S02]  /*66e0*/  IMAD.MOV.U32 R6, RZ, RZ, RZ ;  /* 0x000000ffff067224 */ /* 0x000fe400078e00ff */
[----:B0-----:R-:W-:-:S08]  /*66f0*/  IMAD.MOV.U32 R7, RZ, RZ, 0x40000000 ;  /* 0x40000000ff077424 */ /* 0x001fd000078e00ff */
        /* <DEDUP_REMOVED lines=17> */
.L_x_88:
[----:B------:R-:W-:Y:S05]  /*6810*/  BSYNC.RECONVERGENT B0 ;  /* 0x0000000000007941 */ /* 0x000fea0003800200 */
.L_x_87:
        /* <DEDUP_REMOVED lines=25> */
.L_x_90:
[----:B------:R-:W-:Y:S05]  /*69b0*/  BSYNC.RECONVERGENT B0 ;  /* 0x0000000000007941 */ /* 0x000fea0003800200 */
.L_x_89:
        /* <DEDUP_REMOVED lines=26> */
.L_x_92:
[----:B------:R-:W-:Y:S05]  /*6b60*/  BSYNC.RECONVERGENT B0 ;  /* 0x0000000000007941 */ /* 0x000fea0003800200 */
.L_x_91:
        /* <DEDUP_REMOVED lines=26> */
.L_x_94:
[----:B------:R-:W-:Y:S05]  /*6d10*/  BSYNC.RECONVERGENT B0 ;  /* 0x0000000000007941 */ /* 0x000fea0003800200 */
.L_x_93:
[----:B------:R-:W-:Y:S01]  /*6d20*/  FSEL R4, R4, RZ, P0 ;  /* 0x000000ff04047208 */ /* 0x000fe20000000000 */
[----:B------:R-:W-:Y:S01]  /*6d30*/  IMAD.MOV.U32 R21, RZ, RZ, 0x0 ;  /* 0x00000000ff157424 */ /* 0x000fe200078e00ff */
[----:B------:R-:W-:Y:S02]  /*6d40*/  FSEL R5, R5, 1.875, P0 ;  /* 0x3ff0000005057808 */ /* 0x000fe40000000000 */
[----:B------:R-:W-:-:S04]  /*6d50*/  MOV R20, 0x6dc0 ;  /* 0x00006dc000147802 */ /* 0x000fc80000000f00 */
[----:B------:R-:W-:Y:S01]  /*6d60*/  DADD R36, R36, -R4 ;  /* 0x0000000024247229 */ /* 0x000fe20000000804 */
        /* <DEDUP_REMOVED lines=20> */
.L_x_96:
[----:B------:R-:W-:Y:S05]  /*6eb0*/  BSYNC.RECONVERGENT B0 ;  /* 0x0000000000007941 */ /* 0x000fea0003800200 */
.L_x_95:
        /* <DEDUP_REMOVED lines=28> */
.L_x_98:
[----:B------:R-:W-:Y:S05]  /*7080*/  BSYNC.RECONVERGENT B6 ;  /* 0x0000000000067941 */ /* 0x000fea0003800200 */
.L_x_97:
        /* <DEDUP_REMOVED lines=10> */
[----:B------:R-:W-:-:S06]  /*7130*/  @P1 LOP3.LUT R37, R3, 0x80000, RZ, 0xfc, !PT ;  /* 0x0008000003251812 */ /* 0x000fcc00078efcff */
[----:B------:R-:W-:-:S14]  /*7140*/  DSETP.GT.AND P0, PT, R36, RZ, PT ;  /* 0x000000ff2400722a */ /* 0x000fdc0003f04000 */
[----:B------:R-:W-:Y:S05]  /*7150*/  @!P0 BRA `(.L_x_100) ;  /* 0x0000001000a08947 */ /* 0x000fea0003800000 */
[----:B------:R-:W-:Y:S01]  /*7160*/  UMOV UR4, 0xd2f1a9fc ;  /* 0xd2f1a9fc00047882 */ /* 0x000fe20000000000 */
[----:B------:R-:W-:Y:S01]  /*7170*/  UMOV UR5, 0x3f50624d ;  /* 0x3f50624d00057882 */ /* 0x000fe20000000000 */
[----:B------:R-:W-:Y:S01]  /*7180*/  MOV R20, 0x7250 ;  /* 0x0000725000147802 */ /* 0x000fe20000000f00 */
[----:B------:R-:W-:Y:S01]  /*7190*/  DFMA R30, R26, UR4, R28 ;  /* 0x000000041a1e7c2b */ /* 0x000fe2000800001c */
[----:B------:R-:W-:Y:S01]  /*71a0*/  IMAD.MOV.U32 R21, RZ, RZ, 0x0 ;  /* 0x00000000ff157424 */ /* 0x000fe200078e00ff */
[----:B------:R-:W-:Y:S02]  /*71b0*/  DFMA R38, R16, UR4, R22 ;  /* 0x0000000410267c2b */ /* 0x000fe40008000016 */
[----:B------:R-:W-:-:S04]  /*71c0*/  DFMA R6, R18, UR4, R24 ;  /* 0x0000000412067c2b */ /* 0x000fc80008000018 */
[C---:B------:R-:W-:Y:S02]  /*71d0*/  DFMA R44, R36.reuse, R76, R30 ;  /* 0x0000004c242c722b */ /* 0x040fe4000000001e */
[C---:B------:R-:W-:Y:S02]  /*71e0*/  DFMA R38, R36.reuse, R68, R38 ;  /* 0x000000442426722b */ /* 0x040fe40000000026 */
[----:B------:R-:W-:Y:S01]  /*71f0*/  DFMA R36, R36, R70, R6 ;  /* 0x000000462424722b */ /* 0x000fe20000000006 */
[----:B------:R-:W-:-:S03]  /*7200*/  IMAD.MOV.U32 R6, RZ, RZ, RZ ;  /* 0x000000ffff067224 */ /* 0x000fc600078e00ff */
[----:B------:R-:W-:Y:S01]  /*7210*/  DADD R30, -R30, R44 ;  /* 0x000000001e1e7229 */ /* 0x000fe2000000012c */
[----:B------:R-:W-:-:S07]  /*7220*/  IMAD.MOV.U32 R7, RZ, RZ, 0x40000000 ;  /* 0x40000000ff077424 */ /* 0x000fce00078e00ff */
[----:B------:R-:W-:-:S11]  /*7230*/  DADD R4, -RZ, |R30| ;  /* 0x00000000ff047229 */ /* 0x000fd6000000051e */
[----:B------:R-:W-:Y:S05]  /*7240*/  CALL.REL.NOINC `($_Z10draw_scenePd$__internal_accurate_pow) ;  /* 0x0000008400387944 */ /* 0x000fea0003c00000 */
[C---:B------:R-:W-:Y:S01]  /*7250*/  DADD R6, R30.reuse, 2 ;  /* 0x400000001e067429 */ /* 0x040fe20000000000 */
[----:B------:R-:W-:Y:S01]  /*7260*/  BSSY.RECONVERGENT B0, `(.L_x_101) ;  /* 0x0000011000007945 */ /* 0x000fe20003800200 */
[----:B------:R-:W-:-:S06]  /*7270*/  DSETP.NEU.AND P0, PT, R30, RZ, PT ;  /* 0x000000ff1e00722a */ /* 0x000fcc0003f0d000 */
[----:B------:R-:W-:Y:S02]  /*7280*/  FSEL R8, R4, RZ, P0 ;  /* 0x000000ff04087208 */ /* 0x000fe40000000000 */
[----:B------:R-:W-:Y:S02]  /*7290*/  LOP3.LUT R6, R7, 0x7ff00000, RZ, 0xc0, !PT ;  /* 0x7ff0000007067812 */ /* 0x000fe400078ec0ff */
[----:B------:R-:W-:Y:S02]  /*72a0*/  FSEL R9, R5, RZ, P0 ;  /* 0x000000ff05097208 */ /* 0x000fe40000000000 */
[----:B------:R-:W-:-:S13]  /*72b0*/  ISETP.NE.AND P1, PT, R6, 0x7ff00000, PT ;  /* 0x7ff000000600780c */ /* 0x000fda0003f25270 */
[----:B------:R-:W-:Y:S05]  /*72c0*/  @P1 BRA `(.L_x_102) ;  /* 0x0000000000281947 */ /* 0x000fea0003800000 */
[----:B------:R-:W-:Y:S01]  /*72d0*/  UMOV UR4, 0xd2f1a9fc ;  /* 0xd2f1a9fc00047882 */ /* 0x000fe20000000000 */
[----:B------:R-:W-:Y:S02]  /*72e0*/  UMOV UR5, 0x3f50624d ;  /* 0x3f50624d00057882 */ /* 0x000fe40000000000 */
[----:B------:R-:W-:-:S08]  /*72f0*/  DFMA R4, R26, UR4, R28 ;  /* 0x000000041a047c2b */ /* 0x000fd0000800001c */
[----:B------:R-:W-:-:S08]  /*7300*/  DADD R4, -R4, R44 ;  /* 0x0000000004047229 */ /* 0x000fd0000000012c */
[----:B------:R-:W-:-:S14]  /*7310*/  DSETP.NAN.AND P0, PT, R4, R4, PT ;  /* 0x000000040400722a */ /* 0x000fdc0003f08000 */
[----:B------:R-:W-:Y:S01]  /*7320*/  @P0 DADD R8, R4, 2 ;  /* 0x4000000004080429 */ /* 0x000fe20000000000 */
[----:B------:R-:W-:Y:S10]  /*7330*/  @P0 BRA `(.L_x_102) ;  /* 0x00000000000c0947 */ /* 0x000ff40003800000 */
[----:B------:R-:W-:-:S14]  /*7340*/  DSETP.NEU.AND P0, PT, |R30|, +INF , PT ;  /* 0x7ff000001e00742a */ /* 0x000fdc0003f0d200 */
[----:B------:R-:W-:Y:S02]  /*7350*/  @!P0 IMAD.MOV.U32 R8, RZ, RZ, 0x0 ;  /* 0x00000000ff088424 */ /* 0x000fe400078e00ff */
[----:B------:R-:W-:-:S07]  /*7360*/  @!P0 IMAD.MOV.U32 R9, RZ, RZ, 0x7ff00000 ;  /* 0x7ff00000ff098424 */ /* 0x000fce00078e00ff */
.L_x_102:
[----:B------:R-:W-:Y:S05]  /*7370*/  BSYNC.RECONVERGENT B0 ;  /* 0x0000000000007941 */ /* 0x000fea0003800200 */
.L_x_101:
[----:B------:R-:W-:Y:S01]  /*7380*/  UMOV UR4, 0xd2f1a9fc ;  /* 0xd2f1a9fc00047882 */ /* 0x000fe20000000000 */
[----:B------:R-:W-:Y:S01]  /*7390*/  UMOV UR5, 0x3f50624d ;  /* 0x3f50624d00057882 */ /* 0x000fe20000000000 */
[----:B------:R-:W-:Y:S01]  /*73a0*/  MOV R20, 0x7470 ;  /* 0x0000747000147802 */ /* 0x000fe20000000f00 */
[----:B------:R-:W-:Y:S01]  /*73b0*/  DFMA R4, R26, UR4, R28 ;  /* 0x000000041a047c2b */ /* 0x000fe2000800001c */
[----:B------:R-:W-:Y:S01]  /*73c0*/  IMAD.MOV.U32 R21, RZ, RZ, 0x0 ;  /* 0x00000000ff157424 */ /* 0x000fe200078e00ff */
[----:B------:R-:W-:-:S06]  /*73d0*/  DFMA R46, R16, UR4, R22 ;  /* 0x00000004102e7c2b */ /* 0x000fcc0008000016 */
[----:B------:R-:W-:Y:S02]  /*73e0*/  DADD R6, -R4, R44 ;  /* 0x0000000004067229 */ /* 0x000fe4000000012c */
[----:B------:R-:W-:-:S06]  /*73f0*/  DADD R46, -R46, R38 ;  /* 0x000000002e2e7229 */ /* 0x000fcc0000000126 */
[----:B------:R-:W-:Y:S02]  /*7400*/  DSETP.NEU.AND P0, PT, R6, 1, PT ;  /* 0x3ff000000600742a */ /* 0x000fe40003f0d000 */
[----:B------:R-:W-:Y:S01]  /*7410*/  DADD R4, -RZ, |R46| ;  /* 0x00000000ff047229 */ /* 0x000fe2000000052e */
[----:B------:R-:W-:Y:S02]  /*7420*/  IMAD.MOV.U32 R6, RZ, RZ, RZ ;  /* 0x000000ffff067224 */ /* 0x000fe400078e00ff */
[----:B------:R-:W-:Y:S01]  /*7430*/  IMAD.MOV.U32 R7, RZ, RZ, 0x40000000 ;  /* 0x40000000ff077424 */ /* 0x000fe200078e00ff */
[----:B------:R-:W-:Y:S02]  /*7440*/  FSEL R30, R8, RZ, P0 ;  /* 0x000000ff081e7208 */ /* 0x000fe40000000000 */
[----:B------:R-:W-:-:S07]  /*7450*/  FSEL R31, R9, 1.875, P0 ;  /* 0x3ff00000091f7808 */ /* 0x000fce0000000000 */
[----:B------:R-:W-:Y:S05]  /*7460*/  CALL.REL.NOINC `($_Z10draw_scenePd$__internal_accurate_pow) ;  /* 0x0000008000b07944 */ /* 0x000fea0003c00000 */
[C---:B------:R-:W-:Y:S01]  /*7470*/  DADD R6, R46.reuse, 2 ;  /* 0x400000002e067429 */ /* 0x040fe20000000000 */
[----:B------:R-:W-:Y:S01]  /*7480*/  BSSY.RECONVERGENT B0, `(.L_x_103) ;  /* 0x0000011000007945 */ /* 0x000fe20003800200 */
[----:B------:R-:W-:-:S08]  /*7490*/  DSETP.NEU.AND P0, PT, R46, RZ, PT ;  /* 0x000000ff2e00722a */ /* 0x000fd00003f0d000 */
[----:B------:R-:W-:Y:S02]  /*74a0*/  LOP3.LUT R6, R7, 0x7ff00000, RZ, 0xc0, !PT ;  /* 0x7ff0000007067812 */ /* 0x000fe400078ec0ff */
[----:B------:R-:W-:Y:S02]  /*74b0*/  FSEL R7, R5, RZ, P0 ;  /* 0x000000ff05077208 */ /* 0x000fe40000000000 */
[----:B------:R-:W-:Y:S02]  /*74c0*/  ISETP.NE.AND P1, PT, R6, 0x7ff00000, PT ;  /* 0x7ff000000600780c */ /* 0x000fe40003f25270 */
[----:B------:R-:W-:-:S11]  /*74d0*/  FSEL R6, R4, RZ, P0 ;  /* 0x000000ff04067208 */ /* 0x000fd60000000000 */
        /* <DEDUP_REMOVED lines=9> */
[----:B------:R-:W-:Y:S01]  /*7570*/  @!P0 MOV R6, 0x0 ;  /* 0x0000000000068802 */ /* 0x000fe20000000f00 */
[----:B------:R-:W-:-:S07]  /*7580*/  @!P0 IMAD.MOV.U32 R7, RZ, RZ, 0x7ff00000 ;  /* 0x7ff00000ff078424 */ /* 0x000fce00078e00ff */
.L_x_104:
[----:B------:R-:W-:Y:S05]  /*7590*/  BSYNC.RECONVERGENT B0 ;  /* 0x0000000000007941 */ /* 0x000fea0003800200 */
.L_x_103:
        /* <DEDUP_REMOVED lines=9> */
[----:B------:R-:W-:-:S04]  /*7630*/  DADD R4, -RZ, |R46| ;  /* 0x00000000ff047229 */ /* 0x000fc8000000052e */
[----:B------:R-:W-:Y:S02]  /*7640*/  FSEL R6, R6, RZ, P0 ;  /* 0x000000ff06067208 */ /* 0x000fe40000000000 */
[----:B------:R-:W-:-:S06]  /*7650*/  FSEL R7, R7, 1.875, P0 ;  /* 0x3ff0000007077808 */ /* 0x000fcc0000000000 */
[----:B------:R-:W-:Y:S01]  /*7660*/  DADD R30, R30, R6 ;  /* 0x000000001e1e7229 */ /* 0x000fe20000000006 */
[----:B------:R-:W-:Y:S02]  /*7670*/  IMAD.MOV.U32 R6, RZ, RZ, RZ ;  /* 0x000000ffff067224 */ /* 0x000fe400078e00ff */
[----:B------:R-:W-:-:S08]  /*7680*/  IMAD.MOV.U32 R7, RZ, RZ, 0x40000000 ;  /* 0x40000000ff077424 */ /* 0x000fd000078e00ff */
        /* <DEDUP_REMOVED lines=19> */
.L_x_106:
[----:B------:R-:W-:Y:S05]  /*77c0*/  BSYNC.RECONVERGENT B0 ;  /* 0x0000000000007941 */ /* 0x000fea0003800200 */
.L_x_105:
[----:B------:R-:W-:Y:S01]  /*77d0*/  UMOV UR4, 0xd2f1a9fc ;  /* 0xd2f1a9fc00047882 */ /* 0x000fe20000000000 */
[----:B------:R-:W-:Y:S01]  /*77e0*/  UMOV UR5, 0x3f50624d ;  /* 0x3f50624d00057882 */ /* 0x000fe20000000000 */
[----:B------:R-:W-:Y:S01]  /*77f0*/  IMAD.MOV.U32 R10, RZ, RZ, 0x0 ;  /* 0x00000000ff0a7424 */ /* 0x000fe200078e00ff */
[----:B------:R-:W-:Y:S01]  /*7800*/  DFMA R4, R18, UR4, R24 ;  /* 0x0000000412047c2b */ /* 0x000fe20008000018 */
[----:B------:R-:W-:Y:S01]  /*7810*/  IMAD.MOV.U32 R11, RZ, RZ, 0x3fd80000 ;  /* 0x3fd80000ff0b7424 */ /* 0x000fe200078e00ff */
[----:B------:R-:W-:Y:S06]  /*7820*/  BSSY.RECONVERGENT B6, `(.L_x_107) ;  /* 0x000001c000067945 */ /* 0x000fec0003800200 */
[----:B------:R-:W-:-:S08]  /*7830*/  DADD R4, -R4, R36 ;  /* 0x0000000004047229 */ /* 0x000fd00000000124 */
[----:B------:R-:W-:-:S06]  /*7840*/  DSETP.NEU.AND P0, PT, R4, 1, PT ;  /* 0x3ff000000400742a */ /* 0x000fcc0003f0d000 */
[----:B------:R-:W-:Y:S02]  /*7850*/  FSEL R4, R6, RZ, P0 ;  /* 0x000000ff06047208 */ /* 0x000fe40000000000 */
[----:B------:R-:W-:-:S06]  /*7860*/  FSEL R5, R7, 1.875, P0 ;  /* 0x3ff0000007057808 */ /* 0x000fcc0000000000 */
        /* <DEDUP_REMOVED lines=23> */
.L_x_108:
[----:B------:R-:W-:Y:S05]  /*79e0*/  BSYNC.RECONVERGENT B6 ;  /* 0x0000000000067941 */ /* 0x000fea0003800200 */
.L_x_107:
[----:B------:R-:W-:Y:S01]  /*79f0*/  UMOV UR4, 0xd2f1a9fc ;  /* 0xd2f1a9fc00047882 */ /* 0x000fe20000000000 */
[----:B------:R-:W-:Y:S01]  /*7a00*/  UMOV UR5, 0x3f50624d ;  /* 0x3f50624d00057882 */ /* 0x000fe20000000000 */
[----:B------:R-:W-:Y:S01]  /*7a10*/  IMAD.MOV.U32 R6, RZ, RZ, RZ ;  /* 0x000000ffff067224 */ /* 0x000fe200078e00ff */
[----:B------:R-:W-:Y:S01]  /*7a20*/  DFMA R46, R26, UR4, R28 ;  /* 0x000000041a2e7c2b */ /* 0x000fe2000800001c */
[----:B------:R-:W-:Y:S01]  /*7a30*/  IMAD.MOV.U32 R7, RZ, RZ, 0x40000000 ;  /* 0x40000000ff077424 */ /* 0x000fe200078e00ff */
[----:B------:R-:W-:Y:S01]  /*7a40*/  MOV R20, 0x7a90 ;  /* 0x00007a9000147802 */ /* 0x000fe20000000f00 */
[----:B------:R-:W-:-:S05]  /*7a50*/  IMAD.MOV.U32 R21, RZ, RZ, 0x0 ;  /* 0x00000000ff157424 */ /* 0x000fca00078e00ff */
[----:B------:R-:W-:-:S08]  /*7a60*/  DADD R46, R60, -R46 ;  /* 0x000000003c2e7229 */ /* 0x000fd0000000082e */
        /* <DEDUP_REMOVED lines=13> */
[----:B------:R-:W-:-:S08]  /*7b40*/  DADD R4, R60, -R4 ;  /* 0x000000003c047229 */ /* 0x000fd00000000804 */
[----:B------:R-:W-:-:S14]  /*7b50*/  DSETP.NAN.AND P0, PT, R4, R4, PT ;  /* 0x000000040400722a */ /* 0x000fdc0003f08000 */
[----:B------:R-:W-:Y:S01]  /*7b60*/  @P0 DADD R8, R4, 2 ;  /* 0x4000000004080429 */ /* 0x000fe20000000000 */
[----:B------:R-:W-:Y:S10]  /*7b70*/  @P0 BRA `(.L_x_110) ;  /* 0x00000000000c0947 */ /* 0x000ff40003800000 */
[----:B------:R-:W-:-:S14]  /*7b80*/  DSETP.NEU.AND P0, PT, |R46|, +INF , PT ;  /* 0x7ff000002e00742a */ /* 0x000fdc0003f0d200 */
[----:B------:R-:W-:Y:S02]  /*7b90*/  @!P0 IMAD.MOV.U32 R8, RZ, RZ, 0x0 ;  /* 0x00000000ff088424 */ /* 0x000fe400078e00ff */
[----:B------:R-:W-:-:S07]  /*7ba0*/  @!P0 IMAD.MOV.U32 R9, RZ, RZ, 0x7ff00000 ;  /* 0x7ff00000ff098424 */ /* 0x000fce00078e00ff */
.L_x_110:
[----:B------:R-:W-:Y:S05]  /*7bb0*/  BSYNC.RECONVERGENT B0 ;  /* 0x0000000000007941 */ /* 0x000fea0003800200 */
.L_x_109:
[----:B------:R-:W-:Y:S01]  /*7bc0*/  UMOV UR4, 0xd2f1a9fc ;  /* 0xd2f1a9fc00047882 */ /* 0x000fe20000000000 */
[----:B------:R-:W-:Y:S01]  /*7bd0*/  UMOV UR5, 0x3f50624d ;  /* 0x3f50624d00057882 */ /* 0x000fe20000000000 */
[----:B------:R-:W-:Y:S01]  /*7be0*/  MOV R20, 0x7cb0 ;  /* 0x00007cb000147802 */ /* 0x000fe20000000f00 */
[----:B------:R-:W-:Y:S01]  /*7bf0*/  DFMA R4, R26, UR4, R28 ;  /* 0x000000041a047c2b */ /* 0x000fe2000800001c */
[----:B------:R-:W-:Y:S01]  /*7c00*/  IMAD.MOV.U32 R21, RZ, RZ, 0x0 ;  /* 0x00000000ff157424 */ /* 0x000fe200078e00ff */
[----:B------:R-:W-:-:S06]  /*7c10*/  DFMA R78, R16, UR4, R22 ;  /* 0x00000004104e7c2b */ /* 0x000fcc0008000016 */
[----:B------:R-:W-:Y:S02]  /*7c20*/  DADD R6, R60, -R4 ;  /* 0x000000003c067229 */ /* 0x000fe40000000804 */
[----:B------:R-:W-:-:S06]  /*7c30*/  DADD R78, R54, -R78 ;  /* 0x00000000364e7229 */ /* 0x000fcc000000084e */
        /* <DEDUP_REMOVED lines=25> */
.L_x_112:
[----:B------:R-:W-:Y:S05]  /*7dd0*/  BSYNC.RECONVERGENT B0 ;  /* 0x0000000000007941 */ /* 0x000fea0003800200 */
.L_x_111:
        /* <DEDUP_REMOVED lines=9> */
[----:B------:R-:W-:-:S04]  /*7e70*/  DADD R4, -RZ, |R78| ;  /* 0x00000000ff047229 */ /* 0x000fc8000000054e */
[----:B------:R-:W-:Y:S02]  /*7e80*/  FSEL R6, R6, RZ, P0 ;  /* 0x000000ff06067208 */ /* 0x000fe40000000000 */
[----:B------:R-:W-:-:S06]  /*7e90*/  FSEL R7, R7, 1.875, P0 ;  /* 0x3ff0000007077808 */ /* 0x000fcc0000000000 */
[----:B------:R-:W-:Y:S01]  /*7ea0*/  DADD R46, R46, R6 ;  /* 0x000000002e2e7229 */ /* 0x000fe20000000006 */
[----:B------:R-:W-:Y:S01]  /*7eb0*/  MOV R6, RZ ;  /* 0x000000ff00067202 */ /* 0x000fe20000000f00 */
[----:B------:R-:W-:-:S09]  /*7ec0*/  IMAD.MOV.U32 R7, RZ, RZ, 0x40000000 ;  /* 0x40000000ff077424 */ /* 0x000fd200078e00ff */
        /* <DEDUP_REMOVED lines=19> */
.L_x_114:
[----:B------:R-:W-:Y:S05]  /*8000*/  BSYNC.RECONVERGENT B0 ;  /* 0x0000000000007941 */ /* 0x000fea0003800200 */
.L_x_113:
[----:B------:R-:W-:Y:S01]  /*8010*/  UMOV UR4, 0xd2f1a9fc ;  /* 0xd2f1a9fc00047882 */ /* 0x000fe20000000000 */
[----:B------:R-:W-:Y:S01]  /*8020*/  UMOV UR5, 0x3f50624d ;  /* 0x3f50624d00057882 */ /* 0x000fe20000000000 */
[----:B------:R-:W-:Y:S01]  /*8030*/  IMAD.MOV.U32 R8, RZ, RZ, 0x0 ;  /* 0x00000000ff087424 */ /* 0x000fe200078e00ff */
[----:B------:R-:W-:Y:S01]  /*8040*/  DFMA R4, R18, UR4, R24 ;  /* 0x0000000412047c2b */ /* 0x000fe20008000018 */
[----:B------:R-:W-:Y:S01]  /*8050*/  IMAD.MOV.U32 R9, RZ, RZ, 0x3fd80000 ;  /* 0x3fd80000ff097424 */ /* 0x000fe200078e00ff */
[----:B------:R-:W-:Y:S06]  /*8060*/  BSSY.RECONVERGENT B6, `(.L_x_115) ;  /* 0x000001c000067945 */ /* 0x000fec0003800200 */
[----:B------:R-:W-:-:S08]  /*8070*/  DADD R4, R52, -R4 ;  /* 0x0000000034047229 */ /* 0x000fd00000000804 */
        /* <DEDUP_REMOVED lines=26> */
.L_x_116:
[----:B------:R-:W-:Y:S05]  /*8220*/  BSYNC.RECONVERGENT B6 ;  /* 0x0000000000067941 */ /* 0x000fea0003800200 */
.L_x_115:
[----:B------:R-:W-:Y:S01]  /*8230*/  UMOV UR4, 0xd2f1a9fc ;  /* 0xd2f1a9fc00047882 */ /* 0x000fe20000000000 */
[----:B------:R-:W-:Y:S01]  /*8240*/  UMOV UR5, 0x3f50624d ;  /* 0x3f50624d00057882 */ /* 0x000fe20000000000 */
[----:B------:R-:W-:Y:S01]  /*8250*/  IMAD.MOV.U32 R0, RZ, RZ, R5 ;  /* 0x000000ffff007224 */ /* 0x000fe200078e0005 */
[----:B------:R-:W-:Y:S01]  /*8260*/  DSETP.MAX.AND P0, P1, R4, UR4, PT ;  /* 0x0000000404007e2a */ /* 0x000fe2000b90f000 */
[----:B------:R-:W-:Y:S01]  /*8270*/  UMOV UR6, UR5 ;  /* 0x0000000500067c82 */ /* 0x000fe20008000000 */
[----:B------:R-:W-:Y:S01]  /*8280*/  DSETP.MAX.AND P2, P3, R30, UR4, PT ;  /* 0x000000041e007e2a */ /* 0x000fe2000bb4f000 */
[----:B------:R-:W-:Y:S01]  /*8290*/  IMAD.MOV.U32 R6, RZ, RZ, R31 ;  /* 0x000000ffff067224 */ /* 0x000fe200078e001f */
[----:B------:R-:W-:Y:S02]  /*82a0*/  UMOV UR7, UR5 ;  /* 0x0000000500077c82 */ /* 0x000fe40008000000 */
[----:B------:R-:W-:Y:S01]  /*82b0*/  FSEL R3, R0, UR6, P0 ;  /* 0x0000000600037c08 */ /* 0x000fe20008000000 */
[----:B------:R-:W-:Y:S01]  /*82c0*/  IMAD.U32 R0, RZ, RZ, UR6 ;  /* 0x00000006ff007e24 */ /* 0x000fe2000f8e00ff */
[----:B------:R-:W-:Y:S01]  /*82d0*/  FSEL R7, R6, UR7, P2 ;  /* 0x0000000706077c08 */ /* 0x000fe20009000000 */
[----:B------:R-:W-:Y:S01]  /*82e0*/  IMAD.U32 R6, RZ, RZ, UR7 ;  /* 0x00000007ff067e24 */ /* 0x000fe2000f8e00ff */
[----:B------:R-:W-:-:S02]  /*82f0*/  UMOV UR6, UR4 ;  /* 0x0000000400067c82 */ /* 0x000fc40008000000 */
[----:B------:R-:W-:Y:S02]  /*8300*/  SEL R4, R4, UR6, P0 ;  /* 0x0000000604047c07 */ /* 0x000fe40008000000 */
[----:B------:R-:W-:Y:S01]  /*8310*/  @P1 LOP3.LUT R3, R0, 0x80000, RZ, 0xfc, !PT ;  /* 0x0008000000031812 */ /* 0x000fe200078efcff */
[----:B------:R-:W-:Y:S01]  /*8320*/  IMAD.MOV.U32 R0, RZ, RZ, 0x1 ;  /* 0x00000001ff007424 */ /* 0x000fe200078e00ff */
[----:B------:R-:W-:Y:S02]  /*8330*/  @P3 LOP3.LUT R7, R6, 0x80000, RZ, 0xfc, !PT ;  /* 0x0008000006073812 */ /* 0x000fe400078efcff */
[----:B------:R-:W-:Y:S01]  /*8340*/  SEL R6, R30, UR4, P2 ;  /* 0x000000041e067c07 */ /* 0x000fe20009000000 */
[----:B------:R-:W-:-:S06]  /*8350*/  IMAD.MOV.U32 R5, RZ, RZ, R3 ;  /* 0x000000ffff057224 */ /* 0x000fcc00078e0003 */
[----:B------:R-:W-:-:S14]  /*8360*/  DSETP.GEU.AND P0, PT, R6, R4, PT ;  /* 0x000000040600722a */ /* 0x000fdc0003f0e000 */
[----:B------:R-:W-:Y:S01]  /*8370*/  @!P0 IMAD.MOV.U32 R60, RZ, RZ, R44 ;  /* 0x000000ffff3c8224 */ /* 0x000fe200078e002c */
[----:B------:R-:W-:Y:S01]  /*8380*/  @!P0 PRMT R2, R0, 0x7610, R2 ;  /* 0x0000761000028816 */ /* 0x000fe20000000002 */
[----:B------:R-:W-:Y:S02]  /*8390*/  @!P0 IMAD.MOV.U32 R61, RZ, RZ, R45 ;  /* 0x000000ffff3d8224 */ /* 0x000fe400078e002d */
[----:B------:R-:W-:Y:S02]  /*83a0*/  @!P0 IMAD.MOV.U32 R54, RZ, RZ, R38 ;  /* 0x000000ffff368224 */ /* 0x000fe400078e0026 */
[----:B------:R-:W-:Y:S02]  /*83b0*/  @!P0 IMAD.MOV.U32 R55, RZ, RZ, R39 ;  /* 0x000000ffff378224 */ /* 0x000fe400078e0027 */
[----:B------:R-:W-:Y:S02]  /*83c0*/  @!P0 IMAD.MOV.U32 R52, RZ, RZ, R36 ;  /* 0x000000ffff348224 */ /* 0x000fe400078e0024 */
[----:B------:R-:W-:-:S07]  /*83d0*/  @!P0 IMAD.MOV.U32 R53, RZ, RZ, R37 ;  /* 0x000000ffff358224 */ /* 0x000fce00078e0025 */
.L_x_100:
[----:B------:R-:W-:Y:S05]  /*83e0*/  BSYNC.RECONVERGENT B7 ;  /* 0x0000000000077941 */ /* 0x000fea0003800200 */
.L_x_99:
[----:B------:R-:W-:Y:S02]  /*83f0*/  ISETP.NE.AND P1, PT, R85, RZ, PT ;  /* 0x000000ff5500720c */ /* 0x000fe40003f25270 */
[----:B------:R-:W-:-:S04]  /*8400*/  IADD3 R62, P0, PT, R62, 0x58, RZ ;  /* 0x000000583e3e7810 */ /* 0x000fc80007f1e0ff */
[----:B------:R-:W-:-:S07]  /*8410*/  IADD3.X R63, PT, PT, RZ, R63, RZ, P0, !PT ;  /* 0x0000003fff3f7210 */ /* 0x000fce00007fe4ff */
[----:B------:R-:W-:Y:S05]  /*8420*/  @P1 BRA `(.L_x_117) ;  /* 0xffffffe000441947 */ /* 0x000fea000383ffff */
.L_x_86:
[----:B------:R-:W-:Y:S05]  /*8430*/  BSYNC.RECONVERGENT B8 ;  /* 0x0000000000087941 */ /* 0x000fea0003800200 */
.L_x_85:
[----:B------:R-:W-:Y:S01]  /*8440*/  ISETP.GE.AND P0, PT, R124, 0x1, PT ;  /* 0x000000017c00780c */ /* 0x000fe20003f06270 */
[----:B------:R-:W-:-:S12]  /*8450*/  BSSY.RECONVERGENT B8, `(.L_x_118) ;  /* 0x0000187000087945 */ /* 0x000fd80003800200 */
[----:B------:R-:W-:Y:S05]  /*8460*/  @!P0 BRA `(.L_x_119) ;  /* 0x0000001800148947 */ /* 0x000fea0003800000 */
[----:B------:R-:W-:-:S07]  /*8470*/  IMAD.MOV.U32 R181, RZ, RZ, RZ ;  /* 0x000000ffffb57224 */ /* 0x000fce00078e00ff */
.L_x_140:
[C---:B------:R-:W-:Y:S01]  /*8480*/  R2UR UR10, R158.reuse ;  /* 0x000000009e0a72ca */ /* 0x040fe200000e0000 */
[----:B------:R-:W-:Y:S01]  /*8490*/  IMAD.WIDE.U32 R4, R181, 0x138, R118 ;  /* 0x00000138b5047825 */ /* 0x000fe200078e0076 */
        /* <DEDUP_REMOVED lines=17> */
[----:B------:R-:W5:Y:S04]  /*85b0*/  LD.E.64 R46, desc[UR4][R4.64+0x70] ;  /* 0x00007004042e7980 */ /* 0x000f68000c101b00 */
[----:B------:R-:W5:Y:S04]  /*85c0*/  LD.E.64 R62, desc[UR6][R4.64+0x68] ;  /* 0x00006806043e7980 */ /* 0x000f68000c101b00 */
[----:B------:R0:W5:Y:S01]  /*85d0*/  LD.E.64 R44, desc[UR4][R4.64+0x78] ;  /* 0x00007804042c7980 */ /* 0x000162000c101b00 */
[----:B------:R-:W-:Y:S01]  /*85e0*/  VIADD R181, R181, 0x1 ;  /* 0x00000001b5b57836 */ /* 0x000fe20000000000 */
[----:B------:R-:W-:Y:S04]  /*85f0*/  BSSY.RECONVERGENT B6, `(.L_x_120) ;  /* 0x0000022000067945 */ /* 0x000fe80003800200 */
[----:B------:R-:W-:-:S04]  /*8600*/  ISETP.NE.AND P1, PT, R181, R124, PT ;  /* 0x0000007cb500720c */ /* 0x000fc80003f25270 */
[----:B------:R-:W-:Y:S01]  /*8610*/  P2R R190, PR, RZ, 0x2 ;  /* 0x00000002ffbe7803 */ /* 0x000fe20000000000 */
[----:B--2---:R-:W-:-:S08]  /*8620*/  DADD R30, R30, -R86 ;  /* 0x000000001e1e7229 */ /* 0x004fd00000000856 */
[----:B------:R-:W-:Y:S02]  /*8630*/  DMUL R92, R30, R76 ;  /* 0x0000004c1e5c7228 */ /* 0x000fe40000000000 */
[----:B---3--:R-:W-:Y:S02]  /*8640*/  DADD R36, R36, -R84 ;  /* 0x0000000024247229 */ /* 0x008fe40000000854 */
[----:B----4-:R-:W-:Y:S02]  /*8650*/  DADD R38, R38, -R78 ;  /* 0x0000000026267229 */ /* 0x010fe4000000084e */
[----:B-----5:R-:W-:-:S04]  /*8660*/  DADD R46, R46, -R84 ;  /* 0x000000002e2e7229 */ /* 0x020fc80000000854 */
[-C--:B------:R-:W-:Y:S02]  /*8670*/  DMUL R100, R36, R70.reuse ;  /* 0x0000004624647228 */ /* 0x080fe40000000000 */
[----:B------:R-:W-:Y:S02]  /*8680*/  DFMA R92, R38, R70, -R92 ;  /* 0x00000046265c722b */ /* 0x000fe4000000085c */
[----:B------:R-:W-:Y:S02]  /*8690*/  DADD R62, R62, -R78 ;  /* 0x000000003e3e7229 */ /* 0x000fe4000000084e */
[-C--:B------:R-:W-:Y:S02]  /*86a0*/  DMUL R94, R38, R68.reuse ;  /* 0x00000044265e7228 */ /* 0x080fe40000000000 */
[----:B------:R-:W-:Y:S02]  /*86b0*/  DFMA R100, R30, R68, -R100 ;  /* 0x000000441e64722b */ /* 0x000fe40000000864 */
[----:B0-----:R-:W-:-:S02]  /*86c0*/  DMUL R4, R46, R92 ;  /* 0x0000005c2e047228 */ /* 0x001fc40000000000 */
[----:B------:R-:W-:Y:S02]  /*86d0*/  DADD R44, R44, -R86 ;  /* 0x000000002c2c7229 */ /* 0x000fe40000000856 */
[----:B------:R-:W-:-:S04]  /*86e0*/  DFMA R94, R36, R76, -R94 ;  /* 0x0000004c245e722b */ /* 0x000fc8000000085e */
[----:B------:R-:W-:-:S08]  /*86f0*/  DFMA R4, R62, R100, R4 ;  /* 0x000000643e04722b */ /* 0x000fd00000000004 */
[----:B------:R-:W-:-:S06]  /*8700*/  DFMA R8, R44, R94, R4 ;  /* 0x0000005e2c08722b */ /* 0x000fcc0000000004 */
[----:B------:R-:W0:Y:S04]  /*8710*/  MUFU.RCP64H R5, R9 ;  /* 0x0000000900057308 */ /* 0x000e280000001800 */
[----:B------:R-:W-:-:S06]  /*8720*/  VIADD R4, R9, 0x300402 ;  /* 0x0030040209047836 */ /* 0x000fcc0000000000 */
        /* <DEDUP_REMOVED lines=14> */
.L_x_121:
[----:B------:R-:W-:Y:S05]  /*8810*/  BSYNC.RECONVERGENT B6 ;  /* 0x0000000000067941 */ /* 0x000fea0003800200 */
.L_x_120:
[----:B------:R-:W-:Y:S01]  /*8820*/  UMOV UR4, 0xd2f1a9fc ;  /* 0xd2f1a9fc00047882 */ /* 0x000fe20000000000 */
[----:B------:R-:W-:Y:S01]  /*8830*/  UMOV UR5, 0x3f50624d ;  /* 0x3f50624d00057882 */ /* 0x000fe20000000000 */
[----:B------:R-:W-:Y:S01]  /*8840*/  BSSY.RECONVERGENT B7, `(.L_x_122) ;  /* 0x0000145000077945 */ /* 0x000fe20003800200 */
[----:B------:R-:W-:Y:S02]  /*8850*/  DFMA R12, R16, UR4, R22 ;  /* 0x00000004100c7c2b */ /* 0x000fe40008000016 */
[----:B------:R-:W-:Y:S02]  /*8860*/  DFMA R10, R26, UR4, R28 ;  /* 0x000000041a0a7c2b */ /* 0x000fe4000800001c */
[----:B------:R-:W-:-:S04]  /*8870*/  DFMA R14, R18, UR4, R24 ;  /* 0x00000004120e7c2b */ /* 0x000fc80008000018 */
[----:B------:R-:W-:Y:S02]  /*8880*/  DADD R84, R12, -R84 ;  /* 0x000000000c547229 */ /* 0x000fe40000000854 */
[----:B------:R-:W-:Y:S02]  /*8890*/  DADD R78, R10, -R78 ;  /* 0x000000000a4e7229 */ /* 0x000fe4000000084e */
[----:B------:R-:W-:-:S04]  /*88a0*/  DADD R86, R14, -R86 ;  /* 0x000000000e567229 */ /* 0x000fc80000000856 */
[----:B------:R-:W-:-:S08]  /*88b0*/  DMUL R92, R92, R84 ;  /* 0x000000545c5c7228 */ /* 0x000fd00000000000 */
[----:B------:R-:W-:-:S08]  /*88c0*/  DFMA R92, R100, R78, R92 ;  /* 0x0000004e645c722b */ /* 0x000fd0000000005c */
        /* <DEDUP_REMOVED lines=25> */
[C---:B------:R-:W-:Y:S01]  /*8a60*/  DFMA R44, R36.reuse, R76, R10 ;  /* 0x0000004c242c722b */ /* 0x040fe2000000000a */
[----:B------:R-:W-:Y:S01]  /*8a70*/  IMAD.MOV.U32 R6, RZ, RZ, RZ ;  /* 0x000000ffff067224 */ /* 0x000fe200078e00ff */
[C---:B------:R-:W-:Y:S01]  /*8a80*/  DFMA R38, R36.reuse, R68, R12 ;  /* 0x000000442426722b */ /* 0x040fe2000000000c */
[----:B------:R-:W-:Y:S01]  /*8a90*/  IMAD.MOV.U32 R7, RZ, RZ, 0x40000000 ;  /* 0x40000000ff077424 */ /* 0x000fe200078e00ff */
[----:B------:R-:W-:Y:S01]  /*8aa0*/  DFMA R36, R36, R70, R14 ;  /* 0x000000462424722b */ /* 0x000fe2000000000e */
[----:B------:R-:W-:Y:S01]  /*8ab0*/  MOV R20, 0x8b00 ;  /* 0x00008b0000147802 */ /* 0x000fe20000000f00 */
[----:B------:R-:W-:Y:S02]  /*8ac0*/  IMAD.MOV.U32 R21, RZ, RZ, 0x0 ;  /* 0x00000000ff157424 */ /* 0x000fe400078e00ff */
[----:B------:R-:W-:-:S08]  /*8ad0*/  DADD R30, -R10, R44 ;  /* 0x000000000a1e7229 */ /* 0x000fd0000000012c */
        /* <DEDUP_REMOVED lines=20> */
.L_x_125:
[----:B------:R-:W-:Y:S05]  /*8c20*/  BSYNC.RECONVERGENT B0 ;  /* 0x0000000000007941 */ /* 0x000fea0003800200 */
.L_x_124:
        /* <DEDUP_REMOVED lines=33> */
.L_x_127:
[----:B------:R-:W-:Y:S05]  /*8e40*/  BSYNC.RECONVERGENT B0 ;  /* 0x0000000000007941 */ /* 0x000fea0003800200 */
.L_x_126:
        /* <DEDUP_REMOVED lines=34> */
.L_x_129:
[----:B------:R-:W-:Y:S05]  /*9070*/  BSYNC.RECONVERGENT B0 ;  /* 0x0000000000007941 */ /* 0x000fea0003800200 */
.L_x_128:
        /* <DEDUP_REMOVED lines=25> */
[----:B------:R-:W-:Y:S01]  /*9210*/  MOV R10, R8 ;  /* 0x00000008000a7202 */ /* 0x000fe20000000f00 */
[----:B------:R-:W-:Y:S01]  /*9220*/  IMAD.MOV.U32 R8, RZ, RZ, R14 ;  /* 0x000000ffff087224 */ /* 0x000fe200078e000e */
[----:B------:R-:W-:Y:S01]  /*9230*/  MOV R20, 0x9270 ;  /* 0x0000927000147802 */ /* 0x000fe20000000f00 */
[----:B------:R-:W-:Y:S02]  /*9240*/  IMAD.MOV.U32 R9, RZ, RZ, R15 ;  /* 0x000000ffff097224 */ /* 0x000fe400078e000f */
[----:B------:R-:W-:-:S07]  /*9250*/  IMAD.MOV.U32 R21, RZ, RZ, 0x0 ;  /* 0x00000000ff157424 */ /* 0x000fce00078e00ff */
[----:B------:R-:W-:Y:S05]  /*9260*/  CALL.REL.NOINC `($__internal_2_$__cuda_sm20_dsqrt_rn_f64_mediumpath_v1) ;  /* 0x0000006000807944 */ /* 0x000fea0003c00000 */
[----:B------:R-:W-:Y:S02]  /*9270*/  IMAD.MOV.U32 R30, RZ, RZ, R4 ;  /* 0x000000ffff1e7224 */ /* 0x000fe400078e0004 */
[----:B------:R-:W-:-:S07]  /*9280*/  IMAD.MOV.U32 R31, RZ, RZ, R5 ;  /* 0x000000ffff1f7224 */ /* 0x000fce00078e0005 */
.L_x_131:
[----:B------:R-:W-:Y:S05]  /*9290*/  BSYNC.RECONVERGENT B6 ;  /* 0x0000000000067941 */ /* 0x000fea0003800200 */
.L_x_130:
        /* <DEDUP_REMOVED lines=28> */
.L_x_133:
[----:B------:R-:W-:Y:S05]  /*9460*/  BSYNC.RECONVERGENT B0 ;  /* 0x0000000000007941 */ /* 0x000fea0003800200 */
.L_x_132:
        /* <DEDUP_REMOVED lines=33> */
.L_x_135:
[----:B------:R-:W-:Y:S05]  /*9680*/  BSYNC.RECONVERGENT B0 ;  /* 0x0000000000007941 */ /* 0x000fea0003800200 */
.L_x_134:
        /* <DEDUP_REMOVED lines=34> */
.L_x_137:
[----:B------:R-:W-:Y:S05]  /*98b0*/  BSYNC.RECONVERGENT B0 ;  /* 0x0000000000007941 */ /* 0x000fea0003800200 */
.L_x_136:
        /* <DEDUP_REMOVED lines=29> */
[----:B------:R-:W-:Y:S02]  /*9a90*/  IMAD.MOV.U32 R8, RZ, RZ, R14 ;  /* 0x000000ffff087224 */ /* 0x000fe400078e000e */
[----:B------:R-:W-:Y:S02]  /*9aa0*/  IMAD.MOV.U32 R9, RZ, RZ, R15 ;  /* 0x000000ffff097224 */ /* 0x000fe400078e000f */
[----:B------:R-:W-:-:S07]  /*9ab0*/  IMAD.MOV.U32 R21, RZ, RZ, 0x0 ;  /* 0x00000000ff157424 */ /* 0x000fce00078e00ff */
[----:B------:R-:W-:Y:S05]  /*9ac0*/  CALL.REL.NOINC `($__internal_2_$__cuda_sm20_dsqrt_rn_f64_mediumpath_v1) ;  /* 0x0000005800687944 */ /* 0x000fea0003c00000 */
.L_x_139:
[----:B------:R-:W-:Y:S05]  /*9ad0*/  BSYNC.RECONVERGENT B6 ;  /* 0x0000000000067941 */ /* 0x000fea0003800200 */
.L_x_138:
        /* <DEDUP_REMOVED lines=27> */
.L_x_123:
[----:B------:R-:W-:Y:S05]  /*9c90*/  BSYNC.RECONVERGENT B7 ;  /* 0x0000000000077941 */ /* 0x000fea0003800200 */
.L_x_122:
[----:B------:R-:W-:-:S13]  /*9ca0*/  ISETP.NE.AND P0, PT, R190, RZ, PT ;  /* 0x000000ffbe00720c */ /* 0x000fda0003f05270 */
[----:B------:R-:W-:Y:S05]  /*9cb0*/  @P0 BRA `(.L_x_140) ;  /* 0xffffffe400f00947 */ /* 0x000fea000383ffff */
.L_x_119:
[----:B------:R-:W-:Y:S05]  /*9cc0*/  BSYNC.RECONVERGENT B8 ;  /* 0x0000000000087941 */ /* 0x000fea0003800200 */
.L_x_118:
[----:B------:R-:W-:Y:S01]  /*9cd0*/  ISETP.NE.AND P5, PT, R215, 0x7ff00000, PT ;  /* 0x7ff00000d700780c */ /* 0x000fe20003fa5270 */
[----:B------:R-:W-:Y:S01]  /*9ce0*/  BSSY.RECONVERGENT B0, `(.L_x_141) ;  /* 0x000000d000007945 */ /* 0x000fe20003800200 */
[----:B------:R-:W-:Y:S01]  /*9cf0*/  DSETP.NEU.AND P0, PT, R110, 1, PT ;  /* 0x3ff000006e00742a */ /* 0x000fe20003f0d000 */
[----:B------:R-:W-:Y:S01]  /*9d00*/  ISETP.NE.AND P2, PT, R214, 0x7ff00000, PT ;  /* 0x7ff00000d600780c */ /* 0x000fe20003f45270 */
[----:B------:R-:W-:Y:S01]  /*9d10*/  DSETP.NEU.AND P1, PT, R102, 1, PT ;  /* 0x3ff000006600742a */ /* 0x000fe20003f2d000 */
[----:B------:R-:W-:Y:S01]  /*9d20*/  ISETP.NE.AND P4, PT, R191, 0x7ff00000, PT ;  /* 0x7ff00000bf00780c */ /* 0x000fe20003f85270 */
[----:B------:R-:W-:-:S07]  /*9d30*/  DSETP.NEU.AND P3, PT, R108, 1, PT ;  /* 0x3ff000006c00742a */ /* 0x000fce0003f6d000 */
[----:B------:R-:W-:Y:S07]  /*9d40*/  @P5 BRA `(.L_x_142) ;  /* 0x0000000000185947 */ /* 0x000fee0003800000 */
[----:B------:R-:W-:-:S14]  /*9d50*/  DSETP.NAN.AND P5, PT, R102, R102, PT ;  /* 0x000000666600722a */ /* 0x000fdc0003fa8000 */
[----:B------:R-:W-:Y:S01]  /*9d60*/  @P5 DADD R164, R102, 2 ;  /* 0x4000000066a45429 */ /* 0x000fe20000000000 */
[----:B------:R-:W-:Y:S10]  /*9d70*/  @P5 BRA `(.L_x_142) ;  /* 0x00000000000c5947 */ /* 0x000ff40003800000 */
[----:B------:R-:W-:-:S14]  /*9d80*/  DSETP.NEU.AND P5, PT, |R102|, +INF , PT ;  /* 0x7ff000006600742a */ /* 0x000fdc0003fad200 */
[----:B------:R-:W-:Y:S02]  /*9d90*/  @!P5 IMAD.MOV.U32 R164, RZ, RZ, 0x0 ;  /* 0x00000000ffa4d424 */ /* 0x000fe400078e00ff */
[----:B------:R-:W-:-:S07]  /*9da0*/  @!P5 IMAD.MOV.U32 R165, RZ, RZ, 0x7ff00000 ;  /* 0x7ff00000ffa5d424 */ /* 0x000fce00078e00ff */
.L_x_142:
[----:B------:R-:W-:Y:S05]  /*9db0*/  BSYNC.RECONVERGENT B0 ;  /* 0x0000000000007941 */ /* 0x000fea0003800200 */
.L_x_141:
[----:B------:R-:W-:Y:S04]  /*9dc0*/  BSSY.RECONVERGENT B0, `(.L_x_143) ;  /* 0x0000008000007945 */ /* 0x000fe80003800200 */
[----:B------:R-:W-:Y:S05]  /*9dd0*/  @P2 BRA `(.L_x_144) ;  /* 0x0000000000182947 */ /* 0x000fea0003800000 */
[----:B------:R-:W-:-:S14]  /*9de0*/  DSETP.NAN.AND P2, PT, R110, R110, PT ;  /* 0x0000006e6e00722a */ /* 0x000fdc0003f48000 */
[----:B------:R-:W-:Y:S01]  /*9df0*/  @P2 DADD R156, R110, 2 ;  /* 0x400000006e9c2429 */ /* 0x000fe20000000000 */
[----:B------:R-:W-:Y:S10]  /*9e00*/  @P2 BRA `(.L_x_144) ;  /* 0x00000000000c2947 */ /* 0x000ff40003800000 */
[----:B------:R-:W-:-:S14]  /*9e10*/  DSETP.NEU.AND P2, PT, |R110|, +INF , PT ;  /* 0x7ff000006e00742a */ /* 0x000fdc0003f4d200 */
[----:B------:R-:W-:Y:S02]  /*9e20*/  @!P2 IMAD.MOV.U32 R156, RZ, RZ, 0x0 ;  /* 0x00000000ff9ca424 */ /* 0x000fe400078e00ff */
[----:B------:R-:W-:-:S07]  /*9e30*/  @!P2 IMAD.MOV.U32 R157, RZ, RZ, 0x7ff00000 ;  /* 0x7ff00000ff9da424 */ /* 0x000fce00078e00ff */
.L_x_144:
[----:B------:R-:W-:Y:S05]  /*9e40*/  BSYNC.RECONVERGENT B0 ;  /* 0x0000000000007941 */ /* 0x000fea0003800200 */
.L_x_143:
[----:B------:R-:W-:Y:S01]  /*9e50*/  BSSY.RECONVERGENT B0, `(.L_x_145) ;  /* 0x000000c000007945 */ /* 0x000fe20003800200 */
[----:B------:R-:W-:Y:S02]  /*9e60*/  FSEL R6, R156, RZ, P0 ;  /* 0x000000ff9c067208 */ /* 0x000fe40000000000 */
[----:B------:R-:W-:Y:S02]  /*9e70*/  FSEL R7, R157, 1.875, P0 ;  /* 0x3ff000009d077808 */ /* 0x000fe40000000000 */
[----:B------:R-:W-:Y:S02]  /*9e80*/  FSEL R4, R164, RZ, P1 ;  /* 0x000000ffa4047208 */ /* 0x000fe40000800000 */
[----:B------:R-:W-:Y:S01]  /*9e90*/  FSEL R5, R165, 1.875, P1 ;  /* 0x3ff00000a5057808 */ /* 0x000fe20000800000 */
[----:B------:R-:W-:Y:S06]  /*9ea0*/  @P4 BRA `(.L_x_146) ;  /* 0x0000000000184947 */ /* 0x000fec0003800000 */
[----:B------:R-:W-:-:S14]  /*9eb0*/  DSETP.NAN.AND P0, PT, R108, R108, PT ;  /* 0x0000006c6c00722a */ /* 0x000fdc0003f08000 */
[----:B------:R-:W-:Y:S01]  /*9ec0*/  @P0 DADD R150, R108, 2 ;  /* 0x400000006c960429 */ /* 0x000fe20000000000 */
[----:B------:R-:W-:Y:S10]  /*9ed0*/  @P0 BRA `(.L_x_146) ;  /* 0x00000000000c0947 */ /* 0x000ff40003800000 */
[----:B------:R-:W-:-:S14]  /*9ee0*/  DSETP.NEU.AND P0, PT, |R108|, +INF , PT ;  /* 0x7ff000006c00742a */ /* 0x000fdc0003f0d200 */
[----:B------:R-:W-:Y:S02]  /*9ef0*/  @!P0 IMAD.MOV.U32 R150, RZ, RZ, 0x0 ;  /* 0x00000000ff968424 */ /* 0x000fe400078e00ff */
[----:B------:R-:W-:-:S07]  /*9f00*/  @!P0 IMAD.MOV.U32 R151, RZ, RZ, 0x7ff00000 ;  /* 0x7ff00000ff978424 */ /* 0x000fce00078e00ff */
.L_x_146:
[----:B------:R-:W-:Y:S05]  /*9f10*/  BSYNC.RECONVERGENT B0 ;  /* 0x0000000000007941 */ /* 0x000fea0003800200 */
.L_x_145:
[----:B------:R-:W-:Y:S01]  /*9f20*/  DADD R4, R4, R6 ;  /* 0x0000000004047229 */ /* 0x000fe20000000006 */
        /* <DEDUP_REMOVED lines=26> */
[----:B------:R-:W-:Y:S02]  /*a0d0*/  IMAD.MOV.U32 R12, RZ, RZ, R14 ;  /* 0x000000ffff0c7224 */ /* 0x000fe400078e000e */
[----:B------:R-:W-:-:S02]  /*a0e0*/  IMAD.MOV.U32 R13, RZ, RZ, R15 ;  /* 0x000000ffff0d7224 */ /* 0x000fc400078e000f */
[----:B------:R-:W-:-:S07]  /*a0f0*/  IMAD.MOV.U32 R21, RZ, RZ, 0x0 ;  /* 0x00000000ff157424 */ /* 0x000fce00078e00ff */
[----:B------:R-:W-:Y:S05]  /*a100*/  CALL.REL.NOINC `($__internal_2_$__cuda_sm20_dsqrt_rn_f64_mediumpath_v1) ;  /* 0x0000005000d87944 */ /* 0x000fea0003c00000 */
.L_x_148:
[----:B------:R-:W-:Y:S05]  /*a110*/  BSYNC.RECONVERGENT B6 ;  /* 0x0000000000067941 */ /* 0x000fea0003800200 */
.L_x_147:
[----:B------:R-:W-:Y:S01]  /*a120*/  UMOV UR4, 0xd2f1a9fc ;  /* 0xd2f1a9fc00047882 */ /* 0x000fe20000000000 */
[----:B------:R-:W-:Y:S01]  /*a130*/  UMOV UR5, 0x3f50624d ;  /* 0x3f50624d00057882 */ /* 0x000fe20000000000 */
[----:B------:R-:W-:Y:S01]  /*a140*/  IMAD.MOV.U32 R0, RZ, RZ, R5 ;  /* 0x000000ffff007224 */ /* 0x000fe200078e0005 */
[----:B------:R-:W-:Y:S01]  /*a150*/  DSETP.MAX.AND P0, P1, R4, UR4, PT ;  /* 0x0000000404007e2a */ /* 0x000fe2000b90f000 */
[----:B------:R-:W-:Y:S01]  /*a160*/  UMOV UR6, UR5 ;  /* 0x0000000500067c82 */ /* 0x000fe20008000000 */
[----:B------:R-:W-:Y:S04]  /*a170*/  BSSY.RECONVERGENT B6, `(.L_x_149) ;  /* 0x000001c000067945 */ /* 0x000fe80003800200 */
[----:B------:R-:W-:Y:S01]  /*a180*/  FSEL R31, R0, UR6, P0 ;  /* 0x00000006001f7c08 */ /* 0x000fe20008000000 */
[----:B------:R-:W-:Y:S01]  /*a190*/  IMAD.U32 R0, RZ, RZ, UR6 ;  /* 0x00000006ff007e24 */ /* 0x000fe2000f8e00ff */
[----:B------:R-:W-:Y:S01]  /*a1a0*/  SEL R30, R4, UR4, P0 ;  /* 0x00000004041e7c07 */ /* 0x000fe20008000000 */
[----:B------:R-:W-:-:S05]  /*a1b0*/  IMAD.MOV.U32 R4, RZ, RZ, 0x1 ;  /* 0x00000001ff047424 */ /* 0x000fca00078e00ff */
        /* <DEDUP_REMOVED lines=23> */
.L_x_150:
[----:B------:R-:W-:Y:S05]  /*a330*/  BSYNC.RECONVERGENT B6 ;  /* 0x0000000000067941 */ /* 0x000fea0003800200 */
.L_x_149:
        /* <DEDUP_REMOVED lines=24> */
.L_x_152:
[----:B------:R-:W-:Y:S05]  /*a4c0*/  BSYNC.RECONVERGENT B6 ;  /* 0x0000000000067941 */ /* 0x000fea0003800200 */
.L_x_151:
        /* <DEDUP_REMOVED lines=16> */
[----:B------:R-:W-:Y:S01]  /*a5d0*/  MOV R5, R109 ;  /* 0x0000006d00057202 */ /* 0x000fe20000000f00 */
[----:B------:R-:W-:Y:S01]  /*a5e0*/  IMAD.MOV.U32 R6, RZ, RZ, R30 ;  /* 0x000000ffff067224 */ /* 0x000fe200078e001e */
[----:B------:R-:W-:Y:S01]  /*a5f0*/  MOV R20, 0xa630 ;  /* 0x0000a63000147802 */ /* 0x000fe20000000f00 */
[----:B------:R-:W-:Y:S02]  /*a600*/  IMAD.MOV.U32 R7, RZ, RZ, R31 ;  /* 0x000000ffff077224 */ /* 0x000fe400078e001f */
[----:B------:R-:W-:-:S07]  /*a610*/  IMAD.MOV.U32 R21, RZ, RZ, 0x0 ;  /* 0x00000000ff157424 */ /* 0x000fce00078e00ff */
[----:B------:R-:W-:Y:S05]  /*a620*/  CALL.REL.NOINC `($__internal_1_$__cuda_sm20_div_rn_f64_full) ;  /* 0x0000004400f07944 */ /* 0x000fea0003c00000 */
[----:B------:R-:W-:Y:S02]  /*a630*/  IMAD.MOV.U32 R38, RZ, RZ, R4 ;  /* 0x000000ffff267224 */ /* 0x000fe400078e0004 */
[----:B------:R-:W-:-:S07]  /*a640*/  IMAD.MOV.U32 R39, RZ, RZ, R5 ;  /* 0x000000ffff277224 */ /* 0x000fce00078e0005 */
.L_x_154:
[----:B------:R-:W-:Y:S05]  /*a650*/  BSYNC.RECONVERGENT B6 ;  /* 0x0000000000067941 */ /* 0x000fea0003800200 */
.L_x_153:
        /* <DEDUP_REMOVED lines=8> */
[----:B------:R-:W-:-:S06]  /*a6e0*/  DSETP.NEU.AND P0, PT, R26, RZ, PT ;  /* 0x000000ff1a00722a */ /* 0x000fcc0003f0d000 */
        /* <DEDUP_REMOVED lines=12> */
.L_x_156:
[----:B------:R-:W-:Y:S05]  /*a7b0*/  BSYNC.RECONVERGENT B0 ;  /* 0x0000000000007941 */ /* 0x000fea0003800200 */
.L_x_155:
[----:B------:R-:W-:Y:S01]  /*a7c0*/  IMAD.MOV.U32 R4, RZ, RZ, R6 ;  /* 0x000000ffff047224 */ /* 0x000fe200078e0006 */
[----:B------:R-:W-:Y:S01]  /*a7d0*/  MOV R20, 0xa830 ;  /* 0x0000a83000147802 */ /* 0x000fe20000000f00 */
[----:B------:R-:W-:Y:S02]  /*a7e0*/  IMAD.MOV.U32 R5, RZ, RZ, R7 ;  /* 0x000000ffff057224 */ /* 0x000fe400078e0007 */
[----:B------:R-:W-:Y:S02]  /*a7f0*/  IMAD.MOV.U32 R6, RZ, RZ, RZ ;  /* 0x000000ffff067224 */ /* 0x000fe400078e00ff */
        /* <DEDUP_REMOVED lines=10> */
[----:B------:R-:W-:Y:S02]  /*a8a0*/  FSEL R5, R5, RZ, P1 ;  /* 0x000000ff05057208 */ /* 0x000fe40000800000 */
[----:B------:R-:W-:Y:S01]  /*a8b0*/  ISETP.NE.AND P2, PT, R6, 0x7ff00000, PT ;  /* 0x7ff000000600780c */ /* 0x000fe20003f45270 */
[----:B------:R-:W-:Y:S01]  /*a8c0*/  DADD R6, -RZ, |R18| ;  /* 0x00000000ff067229 */ /* 0x000fe20000000512 */
[----:B------:R-:W-:Y:S02]  /*a8d0*/  FSEL R30, R30, RZ, P3 ;  /* 0x000000ff1e1e7208 */ /* 0x000fe40001800000 */
[----:B------:R-:W-:-:S09]  /*a8e0*/  FSEL R31, R31, 1.875, P3 ;  /* 0x3ff000001f1f7808 */ /* 0x000fd20001800000 */
[----:B------:R-:W-:Y:S05]  /*a8f0*/  @P2 BRA `(.L_x_158) ;  /* 0x0000000000182947 */ /* 0x000fea0003800000 */
[----:B------:R-:W-:-:S14]  /*a900*/  DSETP.NAN.AND P1, PT, R16, R16, PT ;  /* 0x000000101000722a */ /* 0x000fdc0003f28000 */
[----:B------:R-:W-:Y:S01]  /*a910*/  @P1 DADD R4, R16, 2 ;  /* 0x4000000010041429 */ /* 0x000fe20000000000 */
[----:B------:R-:W-:Y:S10]  /*a920*/  @P1 BRA `(.L_x_158) ;  /* 0x00000000000c1947 */ /* 0x000ff40003800000 */
[----:B------:R-:W-:-:S14]  /*a930*/  DSETP.NEU.AND P1, PT, |R16|, +INF , PT ;  /* 0x7ff000001000742a */ /* 0x000fdc0003f2d200 */
[----:B------:R-:W-:Y:S02]  /*a940*/  @!P1 IMAD.MOV.U32 R4, RZ, RZ, 0x0 ;  /* 0x00000000ff049424 */ /* 0x000fe400078e00ff */
[----:B------:R-:W-:-:S07]  /*a950*/  @!P1 IMAD.MOV.U32 R5, RZ, RZ, 0x7ff00000 ;  /* 0x7ff00000ff059424 */ /* 0x000fce00078e00ff */
.L_x_158:
[----:B------:R-:W-:Y:S05]  /*a960*/  BSYNC.RECONVERGENT B0 ;  /* 0x0000000000007941 */ /* 0x000fea0003800200 */
.L_x_157:
        /* <DEDUP_REMOVED lines=25> */
.L_x_160:
[----:B------:R-:W-:Y:S05]  /*ab00*/  BSYNC.RECONVERGENT B0 ;  /* 0x0000000000007941 */ /* 0x000fea0003800200 */
.L_x_159:
[----:B------:R-:W-:Y:S01]  /*ab10*/  FSEL R4, R4, RZ, P2 ;  /* 0x000000ff04047208 */ /* 0x000fe20001000000 */
[----:B------:R-:W-:Y:S01]  /*ab20*/  DSETP.NEU.AND P0, PT, R140, 1, PT ;  /* 0x3ff000008c00742a */ /* 0x000fe20003f0d000 */
[----:B------:R-:W-:Y:S01]  /*ab30*/  FSEL R5, R5, 1.875, P2 ;  /* 0x3ff0000005057808 */ /* 0x000fe20001000000 */
[----:B------:R-:W-:Y:S01]  /*ab40*/  IMAD.MOV.U32 R8, RZ, RZ, 0x0 ;  /* 0x00000000ff087424 */ /* 0x000fe200078e00ff */
[----:B------:R-:W-:Y:S01]  /*ab50*/  MOV R9, 0x3fd80000 ;  /* 0x3fd8000000097802 */ /* 0x000fe20000000f00 */
[----:B------:R-:W-:Y:S01]  /*ab60*/  DSETP.NEU.AND P1, PT, R142, 1, PT ;  /* 0x3ff000008e00742a */ /* 0x000fe20003f2d000 */
[----:B------:R-:W-:Y:S01]  /*ab70*/  BSSY.RECONVERGENT B6, `(.L_x_161) ;  /* 0x000002e000067945 */ /* 0x000fe20003800200 */
[----:B------:R-:W-:Y:S01]  /*ab80*/  P2R R46, PR, RZ, 0x1 ;  /* 0x00000001ff2e7803 */ /* 0x000fe20000000000 */
[----:B------:R-:W-:Y:S02]  /*ab90*/  DADD R30, R30, R4 ;  /* 0x000000001e1e7229 */ /* 0x000fe40000000004 */
[C---:B------:R-:W-:Y:S01]  /*aba0*/  DSETP.NAN.AND P0, PT, R140.reuse, R140, PT ;  /* 0x0000008c8c00722a */ /* 0x040fe20003f08000 */
[----:B------:R-:W-:Y:S01]  /*abb0*/  P2R R68, PR, RZ, 0x2 ;  /* 0x00000002ff447803 */ /* 0x000fe20000000000 */
[----:B------:R-:W-:-:S02]  /*abc0*/  DSETP.NEU.AND P2, PT, |R140|, +INF , PT ;  /* 0x7ff000008c00742a */ /* 0x000fc40003f4d200 */
[----:B------:R-:W0:Y:S01]  /*abd0*/  MUFU.RSQ64H R7, R31 ;  /* 0x0000001f00077308 */ /* 0x000e220000001c00 */
[----:B------:R-:W-:Y:S01]  /*abe0*/  DSETP.NEU.AND P1, PT, R148, 1, PT ;  /* 0x3ff000009400742a */ /* 0x000fe20003f2d000 */
[----:B------:R-:W-:Y:S01]  /*abf0*/  P2R R54, PR, RZ, 0x1 ;  /* 0x00000001ff367803 */ /* 0x000fe20000000000 */
[C---:B------:R-:W-:Y:S01]  /*ac00*/  DSETP.NAN.AND P0, PT, R142.reuse, R142, PT ;  /* 0x0000008e8e00722a */ /* 0x040fe20003f08000 */
[----:B------:R-:W-:Y:S01]  /*ac10*/  VIADD R6, R31, 0xfcb00000 ;  /* 0xfcb000001f067836 */ /* 0x000fe20000000000 */
[----:B------:R-:W-:Y:S01]  /*ac20*/  P2R R47, PR, RZ, 0x4 ;  /* 0x00000004ff2f7803 */ /* 0x000fe20000000000 */
[----:B------:R-:W-:Y:S01]  /*ac30*/  DSETP.NEU.AND P2, PT, |R142|, +INF , PT ;  /* 0x7ff000008e00742a */ /* 0x000fe20003f4d200 */
[----:B------:R-:W-:Y:S01]  /*ac40*/  P2R R63, PR, RZ, 0x2 ;  /* 0x00000002ff3f7803 */ /* 0x000fe20000000000 */
[----:B------:R-:W-:Y:S01]  /*ac50*/  DSETP.NEU.AND P1, PT, |R148|, +INF , PT ;  /* 0x7ff000009400742a */ /* 0x000fe20003f2d200 */
[----:B------:R-:W-:Y:S02]  /*ac60*/  P2R R55, PR, RZ, 0x1 ;  /* 0x00000001ff377803 */ /* 0x000fe40000000000 */
[----:B------:R-:W-:-:S02]  /*ac70*/  ISETP.NE.AND P0, PT, R239, 0x7ff00000, PT ;  /* 0x7ff00000ef00780c */ /* 0x000fc40003f05270 */
[----:B------:R-:W-:Y:S01]  /*ac80*/  P2R R52, PR, RZ, 0x4 ;  /* 0x00000004ff347803 */ /* 0x000fe20000000000 */
[----:B------:R-:W-:Y:S01]  /*ac90*/  DSETP.NAN.AND P2, PT, R148, R148, PT ;  /* 0x000000949400722a */ /* 0x000fe20003f48000 */
[----:B------:R-:W-:Y:S01]  /*aca0*/  P2R R69, PR, RZ, 0x1 ;  /* 0x00000001ff457803 */ /* 0x000fe20000000000 */
[----:B0-----:R-:W-:Y:S01]  /*acb0*/  DMUL R4, R6, R6 ;  /* 0x0000000606047228 */ /* 0x001fe20000000000 */
[----:B------:R-:W-:Y:S02]  /*acc0*/  ISETP.NE.AND P0, PT, R244, 0x7ff00000, PT ;  /* 0x7ff00000f400780c */ /* 0x000fe40003f05270 */
[----:B------:R-:W-:Y:S02]  /*acd0*/  P2R R53, PR, RZ, 0x2 ;  /* 0x00000002ff357803 */ /* 0x000fe40000000000 */
[----:B------:R-:W-:Y:S02]  /*ace0*/  P2R R62, PR, RZ, 0x1 ;  /* 0x00000001ff3e7803 */ /* 0x000fe40000000000 */
[----:B------:R-:W-:Y:S01]  /*acf0*/  ISETP.GE.U32.AND P0, PT, R6, 0x7ca00000, PT ;  /* 0x7ca000000600780c */ /* 0x000fe20003f06070 */
[----:B------:R-:W-:Y:S01]  /*ad00*/  DFMA R4, R30, -R4, 1 ;  /* 0x3ff000001e04742b */ /* 0x000fe20000000804 */
[----:B------:R-:W-:-:S02]  /*ad10*/  ISETP.NE.AND P1, PT, R245, 0x7ff00000, PT ;  /* 0x7ff00000f500780c */ /* 0x000fc40003f25270 */
[----:B------:R-:W-:Y:S02]  /*ad20*/  P2R R60, PR, RZ, 0x4 ;  /* 0x00000004ff3c7803 */ /* 0x000fe40000000000 */
[----:B------:R-:W-:-:S03]  /*ad30*/  P2R R61, PR, RZ, 0x2 ;  /* 0x00000002ff3d7803 */ /* 0x000fc60000000000 */
        /* <DEDUP_REMOVED lines=17> */
.L_x_162:
[----:B------:R-:W-:Y:S05]  /*ae50*/  BSYNC.RECONVERGENT B6 ;  /* 0x0000000000067941 */ /* 0x000fea0003800200 */
.L_x_161:
        /* <DEDUP_REMOVED lines=9> */
[----:B------:R-:W-:Y:S01]  /*aef0*/  IMAD.MOV.U32 R4, RZ, RZ, 0x1 ;  /* 0x00000001ff047424 */ /* 0x000fe200078e00ff */
[----:B------:R-:W-:-:S04]  /*af00*/  FSETP.GEU.AND P0, PT, |R27|, 6.5827683646048100446e-37, PT ;  /* 0x036000001b00780b */ /* 0x000fc80003f0e200 */
[----:B------:R-:W-:-:S04]  /*af10*/  @P1 LOP3.LUT R31, R0, 0x80000, RZ, 0xfc, !PT ;  /* 0x00080000001f1812 */ /* 0x000fc800078efcff */
        /* <DEDUP_REMOVED lines=19> */
.L_x_164:
[----:B------:R-:W-:Y:S05]  /*b050*/  BSYNC.RECONVERGENT B6 ;  /* 0x0000000000067941 */ /* 0x000fea0003800200 */
.L_x_163:
[----:B------:R-:W0:Y:S01]  /*b060*/  MUFU.RCP64H R7, R31 ;  /* 0x0000001f00077308 */ /* 0x000e220000001800 */
[----:B------:R-:W-:Y:S01]  /*b070*/  IMAD.MOV.U32 R6, RZ, RZ, 0x1 ;  /* 0x00000001ff067424 */ /* 0x000fe200078e00ff */
[----:B------:R-:W-:Y:S01]  /*b080*/  FSETP.GEU.AND P0, PT, |R17|, 6.5827683646048100446e-37, PT ;  /* 0x036000001100780b */ /* 0x000fe20003f0e200 */
[----:B------:R-:W-:Y:S01]  /*b090*/  BSSY.RECONVERGENT B6, `(.L_x_165) ;  /* 0x0000017000067945 */ /* 0x000fe20003800200 */
[----:B------:R-:W-:Y:S02]  /*b0a0*/  IMAD.MOV.U32 R26, RZ, RZ, R4 ;  /* 0x000000ffff1a7224 */ /* 0x000fe400078e0004 */
[----:B------:R-:W-:Y:S01]  /*b0b0*/  IMAD.MOV.U32 R27, RZ, RZ, R5 ;  /* 0x000000ffff1b7224 */ /* 0x000fe200078e0005 */
        /* <DEDUP_REMOVED lines=20> */
.L_x_166:
[----:B------:R-:W-:Y:S05]  /*b200*/  BSYNC.RECONVERGENT B6 ;  /* 0x0000000000067941 */ /* 0x000fea0003800200 */
.L_x_165:
[----:B------:R-:W0:Y:S01]  /*b210*/  MUFU.RCP64H R5, R31 ;  /* 0x0000001f00057308 */ /* 0x000e220000001800 */
[----:B------:R-:W-:Y:S01]  /*b220*/  MOV R4, 0x1 ;  /* 0x0000000100047802 */ /* 0x000fe20000000f00 */
[----:B------:R-:W-:Y:S01]  /*b230*/  BSSY.RECONVERGENT B6, `(.L_x_167) ;  /* 0x0000016000067945 */ /* 0x000fe20003800200 */
[----:B------:R-:W-:Y:S01]  /*b240*/  FSETP.GEU.AND P0, PT, |R19|, 6.5827683646048100446e-37, PT ;  /* 0x036000001300780b */ /* 0x000fe20003f0e200 */
        /* <DEDUP_REMOVED lines=20> */
.L_x_168:
[----:B------:R-:W-:Y:S05]  /*b390*/  BSYNC.RECONVERGENT B6 ;  /* 0x0000000000067941 */ /* 0x000fea0003800200 */
.L_x_167:
[----:B------:R-:W-:Y:S01]  /*b3a0*/  ISETP.NE.AND P6, PT, R47, RZ, PT ;  /* 0x000000ff2f00720c */ /* 0x000fe20003fc5270 */
[----:B------:R-:W-:Y:S01]  /*b3b0*/  DADD R6, R148, 2 ;  /* 0x4000000094067429 */ /* 0x000fe20000000000 */
[----:B------:R-:W-:Y:S01]  /*b3c0*/  ISETP.NE.AND P5, PT, R61, RZ, PT ;  /* 0x000000ff3d00720c */ /* 0x000fe20003fa5270 */
[----:B------:R-:W-:Y:S01]  /*b3d0*/  DADD R8, R142, 2 ;  /* 0x400000008e087429 */ /* 0x000fe20000000000 */
[----:B------:R-:W-:Y:S01]  /*b3e0*/  P2R R15, PR, RZ, 0x40 ;  /* 0x00000040ff0f7803 */ /* 0x000fe20000000000 */
[----:B------:R-:W-:Y:S01]  /*b3f0*/  DADD R10, R140, 2 ;  /* 0x400000008c0a7429 */ /* 0x000fe20000000000 */
[----:B------:R-:W-:Y:S01]  /*b400*/  ISETP.NE.AND P6, PT, R52, RZ, PT ;  /* 0x000000ff3400720c */ /* 0x000fe20003fc5270 */
[----:B------:R-:W-:Y:S01]  /*b410*/  BSSY.RECONVERGENT B6, `(.L_x_169) ;  /* 0x000004b000067945 */ /* 0x000fe20003800200 */
[----:B------:R-:W-:Y:S01]  /*b420*/  ISETP.NE.AND P4, PT, R62, RZ, PT ;  /* 0x000000ff3e00720c */ /* 0x000fe20003f85270 */
[----:B------:R-:W-:Y:S01]  /*b430*/  IMAD.MOV.U32 R18, RZ, RZ, R4 ;  /* 0x000000ffff127224 */ /* 0x000fe200078e0004 */
[----:B------:R-:W-:Y:S01]  /*b440*/  P2R R14, PR, RZ, 0x40 ;  /* 0x00000040ff0e7803 */ /* 0x000fe20000000000 */
[----:B------:R-:W-:Y:S01]  /*b450*/  IMAD.MOV.U32 R19, RZ, RZ, R5 ;  /* 0x000000ffff137224 */ /* 0x000fe200078e0005 */
[----:B------:R-:W-:-:S02]  /*b460*/  ISETP.NE.AND P6, PT, R53, RZ, PT ;  /* 0x000000ff3500720c */ /* 0x000fc40003fc5270 */
[----:B------:R-:W-:Y:S02]  /*b470*/  ISETP.NE.AND P3, PT, R63, RZ, PT ;  /* 0x000000ff3f00720c */ /* 0x000fe40003f65270 */
[----:B------:R-:W-:Y:S02]  /*b480*/  P2R R13, PR, RZ, 0x40 ;  /* 0x00000040ff0d7803 */ /* 0x000fe40000000000 */
[----:B------:R-:W-:Y:S02]  /*b490*/  ISETP.NE.AND P6, PT, R54, RZ, PT ;  /* 0x000000ff3600720c */ /* 0x000fe40003fc5270 */
[----:B------:R-:W-:Y:S02]  /*b4a0*/  ISETP.NE.AND P2, PT, R68, RZ, PT ;  /* 0x000000ff4400720c */ /* 0x000fe40003f45270 */
[----:B------:R-:W-:Y:S02]  /*b4b0*/  P2R R3, PR, RZ, 0x40 ;  /* 0x00000040ff037803 */ /* 0x000fe40000000000 */
[----:B------:R-:W-:-:S02]  /*b4c0*/  ISETP.NE.AND P6, PT, R55, RZ, PT ;  /* 0x000000ff3700720c */ /* 0x000fc40003fc5270 */
[----:B------:R-:W-:Y:S02]  /*b4d0*/  ISETP.NE.AND P1, PT, R69, RZ, PT ;  /* 0x000000ff4500720c */ /* 0x000fe40003f25270 */
[----:B------:R-:W-:Y:S02]  /*b4e0*/  P2R R0, PR, RZ, 0x40 ;  /* 0x00000040ff007803 */ /* 0x000fe40000000000 */
[----:B------:R-:W-:Y:S02]  /*b4f0*/  ISETP.NE.AND P6, PT, R60, RZ, PT ;  /* 0x000000ff3c00720c */ /* 0x000fe40003fc5270 */
[----:B------:R-:W-:Y:S02]  /*b500*/  ISETP.NE.AND P0, PT, R46, RZ, PT ;  /* 0x000000ff2e00720c */ /* 0x000fe40003f05270 */
[----:B------:R-:W-:Y:S02]  /*b510*/  FSEL R6, R6, R236, P6 ;  /* 0x000000ec06067208 */ /* 0x000fe40003000000 */
[----:B------:R-:W-:-:S02]  /*b520*/  FSEL R12, R7, R231, P6 ;  /* 0x000000e7070c7208 */ /* 0x000fc40003000000 */
[----:B------:R-:W-:-:S04]  /*b530*/  ISETP.NE.AND P6, PT, R0, RZ, PT ;  /* 0x000000ff0000720c */ /* 0x000fc80003fc5270 */
[----:B------:R-:W-:Y:S02]  /*b540*/  FSEL R7, R8, R230, P6 ;  /* 0x000000e608077208 */ /* 0x000fe40003000000 */
[----:B------:R-:W-:Y:S02]  /*b550*/  FSEL R0, R9, R229, P6 ;  /* 0x000000e509007208 */ /* 0x000fe40003000000 */
[----:B------:R-:W-:-:S04]  /*b560*/  ISETP.NE.AND P6, PT, R3, RZ, PT ;  /* 0x000000ff0300720c */ /* 0x000fc80003fc5270 */
[----:B------:R-:W-:Y:S02]  /*b570*/  FSEL R3, R10, R228, P6 ;  /* 0x000000e40a037208 */ /* 0x000fe40003000000 */
[----:B------:R-:W-:Y:S02]  /*b580*/  FSEL R8, R11, R223, P6 ;  /* 0x000000df0b087208 */ /* 0x000fe40003000000 */
[----:B------:R-:W-:-:S04]  /*b590*/  ISETP.NE.AND P6, PT, R13, RZ, PT ;  /* 0x000000ff0d00720c */ /* 0x000fc80003fc5270 */
[----:B------:R-:W-:Y:S02]  /*b5a0*/  FSEL R9, R6, RZ, P6 ;  /* 0x000000ff06097208 */ /* 0x000fe40003000000 */
[----:B------:R-:W-:Y:S02]  /*b5b0*/  FSEL R6, R12, +QNAN , P6 ;  /* 0x7ff000000c067808 */ /* 0x000fe40003000000 */
[----:B------:R-:W-:Y:S01]  /*b5c0*/  ISETP.NE.AND P6, PT, R14, RZ, PT ;  /* 0x000000ff0e00720c */ /* 0x000fe20003fc5270 */
[----:B------:R-:W-:Y:S01]  /*b5d0*/  IMAD.MOV.U32 R14, RZ, RZ, 0x0 ;  /* 0x00000000ff0e7424 */ /* 0x000fe200078e00ff */
[----:B------:R-:W-:Y:S02]  /*b5e0*/  FSEL R12, R9, R236, !P5 ;  /* 0x000000ec090c7208 */ /* 0x000fe40006800000 */
[----:B------:R-:W-:Y:S02]  /*b5f0*/  FSEL R7, R7, RZ, P6 ;  /* 0x000000ff07077208 */ /* 0x000fe40003000000 */
[----:B------:R-:W-:-:S02]  /*b600*/  FSEL R0, R0, +QNAN , P6 ;  /* 0x7ff0000000007808 */ /* 0x000fc40003000000 */
[----:B------:R-:W-:Y:S01]  /*b610*/  ISETP.NE.AND P6, PT, R15, RZ, PT ;  /* 0x000000ff0f00720c */ /* 0x000fe20003fc5270 */
[----:B------:R-:W-:Y:S01]  /*b620*/  IMAD.MOV.U32 R15, RZ, RZ, 0x3fd80000 ;  /* 0x3fd80000ff0f7424 */ /* 0x000fe200078e00ff */
[----:B------:R-:W-:Y:S02]  /*b630*/  FSEL R9, R6, R231, !P5 ;  /* 0x000000e706097208 */ /* 0x000fe40006800000 */
[----:B------:R-:W-:Y:S02]  /*b640*/  FSEL R6, R7, R230, !P4 ;  /* 0x000000e607067208 */ /* 0x000fe40006000000 */
[----:B------:R-:W-:Y:S02]  /*b650*/  FSEL R0, R0, R229, !P4 ;  /* 0x000000e500007208 */ /* 0x000fe40006000000 */
[----:B------:R-:W-:Y:S02]  /*b660*/  FSEL R3, R3, RZ, P6 ;  /* 0x000000ff03037208 */ /* 0x000fe40003000000 */
[----:B------:R-:W-:-:S02]  /*b670*/  FSEL R8, R8, +QNAN , P6 ;  /* 0x7ff0000008087808 */ /* 0x000fc40003000000 */
[----:B------:R-:W-:Y:S02]  /*b680*/  FSEL R12, R12, RZ, P3 ;  /* 0x000000ff0c0c7208 */ /* 0x000fe40001800000 */
[----:B------:R-:W-:Y:S02]  /*b690*/  FSEL R13, R9, 1.875, P3 ;  /* 0x3ff00000090d7808 */ /* 0x000fe40001800000 */
[----:B------:R-:W-:Y:S02]  /*b6a0*/  FSEL R6, R6, RZ, P2 ;  /* 0x000000ff06067208 */ /* 0x000fe40001000000 */
[----:B------:R-:W-:Y:S02]  /*b6b0*/  FSEL R7, R0, 1.875, P2 ;  /* 0x3ff0000000077808 */ /* 0x000fe40001000000 */
[----:B------:R-:W-:Y:S02]  /*b6c0*/  FSEL R0, R3, R228, !P1 ;  /* 0x000000e403007208 */ /* 0x000fe40004800000 */
[----:B------:R-:W-:-:S02]  /*b6d0*/  FSEL R3, R8, R223, !P1 ;  /* 0x000000df08037208 */ /* 0x000fc40004800000 */
[----:B------:R-:W-:Y:S01]  /*b6e0*/  DADD R12, R12, R6 ;  /* 0x000000000c0c7229 */ /* 0x000fe20000000006 */
        /* <DEDUP_REMOVED lines=23> */
[----:B------:R-:W-:-:S02]  /*b860*/  IMAD.MOV.U32 R12, RZ, RZ, R30 ;  /* 0x000000ffff0c7224 */ /* 0x000fc400078e001e */
[----:B------:R-:W-:Y:S02]  /*b870*/  IMAD.MOV.U32 R13, RZ, RZ, R31 ;  /* 0x000000ffff0d7224 */ /* 0x000fe400078e001f */
[----:B------:R-:W-:-:S07]  /*b880*/  IMAD.MOV.U32 R21, RZ, RZ, 0x0 ;  /* 0x00000000ff157424 */ /* 0x000fce00078e00ff */
[----:B------:R-:W-:Y:S05]  /*b890*/  CALL.REL.NOINC `($__internal_2_$__cuda_sm20_dsqrt_rn_f64_mediumpath_v1) ;  /* 0x0000003800f47944 */ /* 0x000fea0003c00000 */
[----:B------:R-:W-:Y:S02]  /*b8a0*/  IMAD.MOV.U32 R8, RZ, RZ, R4 ;  /* 0x000000ffff087224 */ /* 0x000fe400078e0004 */
[----:B------:R-:W-:-:S07]  /*b8b0*/  IMAD.MOV.U32 R9, RZ, RZ, R5 ;  /* 0x000000ffff097224 */ /* 0x000fce00078e0005 */
.L_x_170:
[----:B------:R-:W-:Y:S05]  /*b8c0*/  BSYNC.RECONVERGENT B6 ;  /* 0x0000000000067941 */ /* 0x000fea0003800200 */
.L_x_169:
[----:B------:R-:W-:Y:S01]  /*b8d0*/  UMOV UR4, 0xd2f1a9fc ;  /* 0xd2f1a9fc00047882 */ /* 0x000fe20000000000 */
[----:B------:R-:W-:Y:S01]  /*b8e0*/  UMOV UR5, 0x3f50624d ;  /* 0x3f50624d00057882 */ /* 0x000fe20000000000 */
[----:B------:R-:W-:Y:S01]  /*b8f0*/  IMAD.MOV.U32 R0, RZ, RZ, R9 ;  /* 0x000000ffff007224 */ /* 0x000fe200078e0009 */
[----:B------:R-:W-:Y:S01]  /*b900*/  DSETP.MAX.AND P0, P1, R8, UR4, PT ;  /* 0x0000000408007e2a */ /* 0x000fe2000b90f000 */
[----:B------:R-:W-:Y:S01]  /*b910*/  UMOV UR6, UR5 ;  /* 0x0000000500067c82 */ /* 0x000fe20008000000 */
[----:B------:R-:W-:Y:S01]  /*b920*/  HFMA2 R4, -RZ, RZ, 0, 5.9604644775390625e-08 ;  /* 0x00000001ff047431 */ /* 0x000fe200000001ff */
        /* <DEDUP_REMOVED lines=27> */
.L_x_172:
[----:B------:R-:W-:Y:S05]  /*bae0*/  BSYNC.RECONVERGENT B6 ;  /* 0x0000000000067941 */ /* 0x000fea0003800200 */
.L_x_171:
        /* <DEDUP_REMOVED lines=24> */
.L_x_174:
[----:B------:R-:W-:Y:S05]  /*bc70*/  BSYNC.RECONVERGENT B6 ;  /* 0x0000000000067941 */ /* 0x000fea0003800200 */
.L_x_173:
        /* <DEDUP_REMOVED lines=24> */
.L_x_176:
[----:B------:R-:W-:Y:S05]  /*be00*/  BSYNC.RECONVERGENT B6 ;  /* 0x0000000000067941 */ /* 0x000fea0003800200 */
.L_x_175:
[----:B------:R-:W-:Y:S01]  /*be10*/  DMUL R4, R16, R44 ;  /* 0x0000002c10047228 */ /* 0x000fe20000000000 */
[----:B------:R-:W-:Y:S01]  /*be20*/  MOV R20, 0xbee0 ;  /* 0x0000bee000147802 */ /* 0x000fe20000000f00 */
[----:B------:R-:W-:-:S06]  /*be30*/  IMAD.MOV.U32 R21, RZ, RZ, 0x0 ;  /* 0x00000000ff157424 */ /* 0x000fcc00078e00ff */
[----:B------:R-:W-:-:S08]  /*be40*/  DFMA R4, R26, R36, R4 ;  /* 0x000000241a04722b */ /* 0x000fd00000000004 */
[----:B------:R-:W-:-:S08]  /*be50*/  DFMA R46, R18, R38, R4 ;  /* 0x00000026122e722b */ /* 0x000fd00000000004 */
[----:B------:R-:W-:-:S08]  /*be60*/  DADD R6, R46, R46 ;  /* 0x000000002e067229 */ /* 0x000fd0000000002e */
[-C--:B------:R-:W-:Y:S02]  /*be70*/  DFMA R36, R26, R6.reuse, -R36 ;  /* 0x000000061a24722b */ /* 0x080fe40000000824 */
[-C--:B------:R-:W-:Y:S02]  /*be80*/  DFMA R44, R16, R6.reuse, -R44 ;  /* 0x00000006102c722b */ /* 0x080fe4000000082c */
[----:B------:R-:W-:Y:S01]  /*be90*/  DFMA R38, R18, R6, -R38 ;  /* 0x000000061226722b */ /* 0x000fe20000000826 */
[----:B------:R-:W-:-:S03]  /*bea0*/  IMAD.MOV.U32 R6, RZ, RZ, RZ ;  /* 0x000000ffff067224 */ /* 0x000fc600078e00ff */
[----:B------:R-:W-:Y:S01]  /*beb0*/  DADD R4, -RZ, |R36| ;  /* 0x00000000ff047229 */ /* 0x000fe20000000524 */
[----:B------:R-:W-:-:S10]  /*bec0*/  IMAD.MOV.U32 R7, RZ, RZ, 0x40000000 ;  /* 0x40000000ff077424 */ /* 0x000fd400078e00ff */
        /* <DEDUP_REMOVED lines=16> */
.L_x_178:
[----:B------:R-:W-:Y:S05]  /*bfd0*/  BSYNC.RECONVERGENT B0 ;  /* 0x0000000000007941 */ /* 0x000fea0003800200 */
.L_x_177:
        /* <DEDUP_REMOVED lines=26> */
.L_x_180:
[----:B------:R-:W-:Y:S05]  /*c180*/  BSYNC.RECONVERGENT B0 ;  /* 0x0000000000007941 */ /* 0x000fea0003800200 */
.L_x_179:
        /* <DEDUP_REMOVED lines=25> */
.L_x_182:
[----:B------:R-:W-:Y:S05]  /*c320*/  BSYNC.RECONVERGENT B0 ;  /* 0x0000000000007941 */ /* 0x000fea0003800200 */
.L_x_181:
        /* <DEDUP_REMOVED lines=28> */
.L_x_184:
[----:B------:R-:W-:Y:S05]  /*c4f0*/  BSYNC.RECONVERGENT B6 ;  /* 0x0000000000067941 */ /* 0x000fea0003800200 */
.L_x_183:
[----:B------:R-:W-:Y:S01]  /*c500*/  UMOV UR4, 0xd2f1a9fc ;  /* 0xd2f1a9fc00047882 */ /* 0x000fe20000000000 */
[----:B------:R-:W-:Y:S01]  /*c510*/  UMOV UR5, 0x3f50624d ;  /* 0x3f50624d00057882 */ /* 0x000fe20000000000 */
[----:B------:R-:W-:Y:S01]  /*c520*/  MOV R0, R5 ;  /* 0x0000000500007202 */ /* 0x000fe20000000f00 */
        /* <DEDUP_REMOVED lines=30> */
.L_x_186:
[----:B------:R-:W-:Y:S05]  /*c710*/  BSYNC.RECONVERGENT B6 ;  /* 0x0000000000067941 */ /* 0x000fea0003800200 */
.L_x_185:
        /* <DEDUP_REMOVED lines=24> */
.L_x_188:
[----:B------:R-:W-:Y:S05]  /*c8a0*/  BSYNC.RECONVERGENT B6 ;  /* 0x0000000000067941 */ /* 0x000fea0003800200 */
.L_x_187:
        /* <DEDUP_REMOVED lines=22> */
.L_x_190:
[----:B------:R-:W-:Y:S05]  /*ca10*/  BSYNC.RECONVERGENT B6 ;  /* 0x0000000000067941 */ /* 0x000fea0003800200 */
.L_x_189:
[----:B------:R-:W-:Y:S01]  /*ca20*/  LOP3.LUT P0, RZ, R2, 0xff, RZ, 0xc0, !PT ;  /* 0x000000ff02ff7812 */ /* 0x000fe2000780c0ff */
[----:B------:R-:W-:-:S12]  /*ca30*/  BSSY.RECONVERGENT B6, `(.L_x_191) ;  /* 0x0000094000067945 */ /* 0x000fd80003800200 */
[----:B------:R-:W-:Y:S05]  /*ca40*/  @P0 BRA `(.L_x_192) ;  /* 0x0000000800480947 */ /* 0x000fea0003800000 */
[----:B------:R-:W-:Y:S01]  /*ca50*/  DMUL R36, R36, R54 ;  /* 0x0000003624247228 */ /* 0x000fe20000000000 */
[--C-:B------:R-:W-:Y:S01]  /*ca60*/  SHF.R.U32.HI R0, RZ, 0x14, R117.reuse ;  /* 0x00000014ff007819 */ /* 0x100fe20000011675 */
[----:B------:R-:W-:Y:S01]  /*ca70*/  IMAD.MOV.U32 R2, RZ, RZ, RZ ;  /* 0x000000ffff027224 */ /* 0x000fe200078e00ff */
[----:B------:R-:W-:Y:S01]  /*ca80*/  MOV R20, 0xcbe0 ;  /* 0x0000cbe000147802 */ /* 0x000fe20000000f00 */
[----:B------:R-:W-:Y:S01]  /*ca90*/  IMAD.MOV.U32 R30, RZ, RZ, RZ ;  /* 0x000000ffff1e7224 */ /* 0x000fe200078e00ff */
[----:B------:R-:W-:Y:S01]  /*caa0*/  LOP3.LUT R0, R0, 0x7ff, RZ, 0xc0, !PT ;  /* 0x000007ff00007812 */ /* 0x000fe200078ec0ff */
[----:B------:R-:W-:Y:S02]  /*cab0*/  IMAD.MOV.U32 R6, RZ, RZ, R116 ;  /* 0x000000ffff067224 */ /* 0x000fe400078e0074 */
[----:B------:R-:W-:Y:S01]  /*cac0*/  DFMA R36, R52, R62, R36 ;  /* 0x0000003e3424722b */ /* 0x000fe20000000024 */
[----:B------:R-:W-:Y:S01]  /*cad0*/  IADD3 R3, PT, PT, R0, -0x3f4, RZ ;  /* 0xfffffc0c00037810 */ /* 0x000fe20007ffe0ff */
[----:B------:R-:W-:-:S02]  /*cae0*/  IMAD.MOV.U32 R7, RZ, RZ, R117 ;  /* 0x000000ffff077224 */ /* 0x000fc400078e0075 */
[----:B------:R-:W-:Y:S01]  /*caf0*/  IMAD.MOV.U32 R21, RZ, RZ, 0x0 ;  /* 0x00000000ff157424 */ /* 0x000fe200078e00ff */
[CC--:B------:R-:W-:Y:S02]  /*cb00*/  SHF.L.U32 R0, R116.reuse, R3.reuse, RZ ;  /* 0x0000000374007219 */ /* 0x0c0fe400000006ff */
[----:B------:R-:W-:Y:S01]  /*cb10*/  SHF.L.U64.HI R3, R116, R3, R117 ;  /* 0x0000000374037219 */ /* 0x000fe20000010275 */
[----:B------:R-:W-:-:S08]  /*cb20*/  DFMA R36, R4, R60, R36 ;  /* 0x0000003c0424722b */ /* 0x000fd00000000024 */
[----:B------:R-:W-:Y:S02]  /*cb30*/  DSETP.MAX.AND P0, P1, RZ, R36, PT ;  /* 0x00000024ff00722a */ /* 0x000fe4000390f000 */
[----:B------:R-:W-:-:S04]  /*cb40*/  IMAD.MOV.U32 R31, RZ, RZ, R36 ;  /* 0x000000ffff1f7224 */ /* 0x000fc800078e0024 */
[----:B------:R-:W-:Y:S02]  /*cb50*/  FSEL R5, R2, R37, P0 ;  /* 0x0000002502057208 */ /* 0x000fe40000000000 */
[----:B------:R-:W-:Y:S02]  /*cb60*/  SEL R30, R30, R31, P0 ;  /* 0x0000001f1e1e7207 */ /* 0x000fe40000000000 */
[----:B------:R-:W-:-:S04]  /*cb70*/  ISETP.NE.U32.AND P0, PT, R0, RZ, PT ;  /* 0x000000ff0000720c */ /* 0x000fc80003f05070 */
[----:B------:R-:W-:Y:S02]  /*cb80*/  @P1 LOP3.LUT R5, R37, 0x80000, RZ, 0xfc, !PT ;  /* 0x0008000025051812 */ /* 0x000fe400078efcff */
[----:B------:R-:W-:-:S03]  /*cb90*/  ISETP.NE.AND.EX P0, PT, R3, -0x80000000, PT, P0 ;  /* 0x800000000300780c */ /* 0x000fc60003f05300 */
[----:B------:R-:W-:Y:S01]  /*cba0*/  IMAD.MOV.U32 R31, RZ, RZ, R5 ;  /* 0x000000ffff1f7224 */ /* 0x000fe200078e0005 */
[----:B------:R-:W-:-:S05]  /*cbb0*/  P2R R36, PR, RZ, 0x1 ;  /* 0x00000001ff247803 */ /* 0x000fca0000000000 */
[----:B------:R-:W-:-:S11]  /*cbc0*/  DADD R4, -RZ, |R30| ;  /* 0x00000000ff047229 */ /* 0x000fd6000000051e */
[----:B------:R-:W-:Y:S05]  /*cbd0*/  CALL.REL.NOINC `($_Z10draw_scenePd$__internal_accurate_pow) ;  /* 0x0000002800d47944 */ /* 0x000fea0003c00000 */
[----:B------:R-:W0:Y:S01]  /*cbe0*/  FRND.F64.TRUNC R2, R116 ;  /* 0x0000007400027313 */ /* 0x000e22000030d800 */
[----:B------:R-:W-:Y:S01]  /*cbf0*/  DADD R8, R116, R30 ;  /* 0x0000000074087229 */ /* 0x000fe2000000001e */
[----:B------:R-:W-:Y:S01]  /*cc00*/  ISETP.GE.AND P0, PT, R31, RZ, PT ;  /* 0x000000ff1f00720c */ /* 0x000fe20003f06270 */
[----:B------:R-:W-:Y:S01]  /*cc10*/  DADD R6, -RZ, -R4 ;  /* 0x00000000ff067229 */ /* 0x000fe20000000904 */
[C---:B------:R-:W-:Y:S01]  /*cc20*/  ISETP.GE.AND P2, PT, R117.reuse, RZ, PT ;  /* 0x000000ff7500720c */ /* 0x040fe20003f46270 */
[C---:B------:R-:W-:Y:S01]  /*cc30*/  DSETP.NEU.AND P4, PT, R30.reuse, RZ, PT ;  /* 0x000000ff1e00722a */ /* 0x040fe20003f8d000 */
[----:B------:R-:W-:Y:S01]  /*cc40*/  BSSY.RECONVERGENT B0, `(.L_x_193) ;  /* 0x000002c000007945 */ /* 0x000fe20003800200 */
[----:B------:R-:W-:Y:S01]  /*cc50*/  DSETP.GT.AND P6, PT, |R30|, 1, PT ;  /* 0x3ff000001e00742a */ /* 0x000fe20003fc4200 */
[----:B------:R-:W-:-:S03]  /*cc60*/  LOP3.LUT R34, R117, 0x7fffffff, RZ, 0xc0, !PT ;  /* 0x7fffffff75227812 */ /* 0x000fc600078ec0ff */
[----:B------:R-:W-:Y:S02]  /*cc70*/  LOP3.LUT R8, R9, 0x7ff00000, RZ, 0xc0, !PT ;  /* 0x7ff0000009087812 */ /* 0x000fe400078ec0ff */
[----:B------:R-:W-:Y:S01]  /*cc80*/  SEL R9, RZ, 0x7ff00000, !P6 ;  /* 0x7ff00000ff097807 */ /* 0x000fe20007000000 */
[----:B0-----:R-:W-:Y:S01]  /*cc90*/  DSETP.NEU.AND P1, PT, R116, R2, PT ;  /* 0x000000027400722a */ /* 0x001fe20003f2d000 */
[----:B------:R-:W-:Y:S02]  /*cca0*/  ISETP.NE.AND P5, PT, R8, 0x7ff00000, PT ;  /* 0x7ff000000800780c */ /* 0x000fe40003fa5270 */
[----:B------:R-:W-:-:S03]  /*ccb0*/  @!P2 LOP3.LUT R9, R9, 0x7ff00000, RZ, 0x3c, !PT ;  /* 0x7ff000000909a812 */ /* 0x000fc600078e3cff */
[----:B------:R-:W-:Y:S02]  /*ccc0*/  P2R R2, PR, RZ, 0x2 ;  /* 0x00000002ff027803 */ /* 0x000fe40000000000 */
[----:B------:R-:W-:-:S04]  /*ccd0*/  ISETP.NE.AND P1, PT, R36, RZ, PT ;  /* 0x000000ff2400720c */ /* 0x000fc80003f25270 */
[-C--:B------:R-:W-:Y:S02]  /*cce0*/  FSEL R0, R7, R5.reuse, !P1 ;  /* 0x0000000507007208 */ /* 0x080fe40004800000 */
[-C--:B------:R-:W-:Y:S02]  /*ccf0*/  FSEL R3, R6, R4.reuse, !P1 ;  /* 0x0000000406037208 */ /* 0x080fe40004800000 */
[----:B------:R-:W-:Y:S02]  /*cd00*/  FSEL R33, R0, R5, !P0 ;  /* 0x0000000500217208 */ /* 0x000fe40004000000 */
[----:B------:R-:W-:Y:S02]  /*cd10*/  SEL R0, RZ, 0xffffffff, P1 ;  /* 0xffffffffff007807 */ /* 0x000fe40000800000 */
[----:B------:R-:W-:Y:S01]  /*cd20*/  FSEL R11, R3, R4, !P0 ;  /* 0x00000004030b7208 */ /* 0x000fe20004000000 */
[C---:B------:R-:W-:Y:S01]  /*cd30*/  DSETP.NEU.AND P3, PT, |R116|.reuse, 0.5, !P1 ;  /* 0x3fe000007400742a */ /* 0x040fe20004f6d200 */
[----:B------:R-:W-:Y:S01]  /*cd40*/  ISETP.NE.AND P1, PT, R2, RZ, PT ;  /* 0x000000ff0200720c */ /* 0x000fe20003f25270 */
[----:B------:R-:W-:-:S03]  /*cd50*/  DADD R2, R116, R30 ;  /* 0x0000000074027229 */ /* 0x000fc6000000001e */
[----:B------:R-:W-:Y:S02]  /*cd60*/  @!P0 FSEL R33, R33, -QNAN , !P1 ;  /* 0xfff8000021218808 */ /* 0x000fe40004800000 */
[----:B------:R-:W-:Y:S02]  /*cd70*/  SEL R4, R31, RZ, P3 ;  /* 0x000000ff1f047207 */ /* 0x000fe40001800000 */
[----:B------:R-:W-:Y:S01]  /*cd80*/  @!P0 FSEL R11, R11, RZ, !P1 ;  /* 0x000000ff0b0b8208 */ /* 0x000fe20004800000 */
[----:B------:R-:W-:Y:S01]  /*cd90*/  DSETP.NAN.OR P1, PT, R116, R116, P5 ;  /* 0x000000747400722a */ /* 0x000fe20002f28400 */
[----:B------:R-:W-:Y:S02]  /*cda0*/  @!P2 LOP3.LUT R4, R4, 0x7ff00000, RZ, 0xfc, !PT ;  /* 0x7ff000000404a812 */ /* 0x000fe400078efcff */
[----:B------:R-:W-:Y:S02]  /*cdb0*/  @!P4 SEL R0, RZ, 0xffffffff, !P3 ;  /* 0xffffffffff00c807 */ /* 0x000fe40005800000 */
[----:B------:R-:W-:-:S02]  /*cdc0*/  FSEL R33, R4, R33, !P4 ;  /* 0x0000002104217208 */ /* 0x000fc40006000000 */
[----:B------:R-:W-:Y:S02]  /*cdd0*/  LOP3.LUT R4, R0, 0x1, RZ, 0xc0, !PT ;  /* 0x0000000100047812 */ /* 0x000fe400078ec0ff */
[----:B------:R-:W-:Y:S02]  /*cde0*/  SEL R0, RZ, 0x7ff00000, !P2 ;  /* 0x7ff00000ff007807 */ /* 0x000fe40005000000 */
[----:B------:R-:W-:Y:S02]  /*cdf0*/  FSEL R11, R11, RZ, P4 ;  /* 0x000000ff0b0b7208 */ /* 0x000fe40002000000 */
[----:B------:R-:W-:Y:S01]  /*ce00*/  ISETP.NE.U32.AND P6, PT, R4, 0x1, PT ;  /* 0x000000010400780c */ /* 0x000fe20003fc5070 */
[----:B------:R-:W-:Y:S01]  /*ce10*/  VIADD R35, R0, 0x80000000 ;  /* 0x8000000000237836 */ /* 0x000fe20000000000 */
[----:B------:R-:W-:Y:S02]  /*ce20*/  FSEL R36, R11, R2, P5 ;  /* 0x000000020b247208 */ /* 0x000fe40002800000 */
[----:B------:R-:W-:-:S02]  /*ce30*/  FSEL R37, R33, R3, P5 ;  /* 0x0000000321257208 */ /* 0x000fc40002800000 */
[----:B------:R-:W-:Y:S01]  /*ce40*/  P2R R32, PR, RZ, 0x40 ;  /* 0x00000040ff207803 */ /* 0x000fe20000000000 */
[----:B------:R-:W-:Y:S06]  /*ce50*/  @P1 BRA `(.L_x_194) ;  /* 0x0000000000281947 */ /* 0x000fec0003800000 */
[----:B------:R-:W-:-:S06]  /*ce60*/  DSETP.NEU.AND P3, PT, |R116|, +INF , PT ;  /* 0x7ff000007400742a */ /* 0x000fcc0003f6d200 */
[----:B------:R-:W-:Y:S01]  /*ce70*/  DSETP.NEU.OR P1, PT, |R30|, +INF , !P3 ;  /* 0x7ff000001e00742a */ /* 0x000fe20005f2d600 */
[----:B------:R-:W-:Y:S02]  /*ce80*/  FSEL R36, R11, RZ, P3 ;  /* 0x000000ff0b247208 */ /* 0x000fe40001800000 */
[----:B------:R-:W-:-:S11]  /*ce90*/  FSEL R37, R9, R33, !P3 ;  /* 0x0000002109257208 */ /* 0x000fd60005800000 */
[----:B------:R-:W-:Y:S01]  /*cea0*/  @!P1 ISETP.NE.AND P2, PT, R34, 0x3fe00000, PT ;  /* 0x3fe000002200980c */ /* 0x000fe20003f45270 */
[----:B------:R-:W-:-:S03]  /*ceb0*/  @!P1 IMAD.MOV.U32 R36, RZ, RZ, RZ ;  /* 0x000000ffff249224 */ /* 0x000fc600078e00ff */
[----:B------:R-:W-:-:S04]  /*cec0*/  @!P1 SEL R5, R35, R0, P2 ;  /* 0x0000000023059207 */ /* 0x000fc80001000000 */
[----:B------:R-:W-:-:S04]  /*ced0*/  @!P1 SEL R5, R5, R0, !P6 ;  /* 0x0000000005059207 */ /* 0x000fc80007000000 */
[----:B------:R-:W-:-:S05]  /*cee0*/  @!P1 SEL R5, R5, R0, !P0 ;  /* 0x0000000005059207 */ /* 0x000fca0004000000 */
[----:B------:R-:W-:-:S07]  /*cef0*/  @!P1 IMAD.MOV.U32 R37, RZ, RZ, R5 ;  /* 0x000000ffff259224 */ /* 0x000fce00078e0005 */
.L_x_194:
[----:B------:R-:W-:Y:S05]  /*cf00*/  BSYNC.RECONVERGENT B0 ;  /* 0x0000000000007941 */ /* 0x000fea0003800200 */
.L_x_193:
[----:B------:R-:W-:Y:S01]  /*cf10*/  R2UR UR4, R158 ;  /* 0x000000009e0472ca */ /* 0x000fe200000e0000 */
[----:B------:R-:W-:Y:S01]  /*cf20*/  IMAD.WIDE.U32 R4, R180, 0x30, R220 ;  /* 0x00000030b4047825 */ /* 0x000fe200078e00dc */
[C---:B------:R-:W-:Y:S02]  /*cf30*/  R2UR UR5, R159.reuse ;  /* 0x000000009f0572ca */ /* 0x040fe400000e0000 */
[C---:B------:R-:W-:Y:S02]  /*cf40*/  R2UR UR6, R158.reuse ;  /* 0x000000009e0672ca */ /* 0x040fe400000e0000 */
[C---:B------:R-:W-:Y:S02]  /*cf50*/  R2UR UR7, R159.reuse ;  /* 0x000000009f0772ca */ /* 0x040fe400000e0000 */
[----:B------:R-:W-:Y:S02]  /*cf60*/  R2UR UR8, R158 ;  /* 0x000000009e0872ca */ /* 0x000fe400000e0000 */
[----:B------:R-:W-:-:S02]  /*cf70*/  R2UR UR9, R159 ;  /* 0x000000009f0972ca */ /* 0x000fc400000e0000 */
[----:B------:R-:W-:-:S03]  /*cf80*/  P2R R10, PR, RZ, 0x1 ;  /* 0x00000001ff0a7803 */ /* 0x000fc60000000000 */
[----:B------:R-:W2:Y:S04]  /*cf90*/  LD.E.64 R6, desc[UR4][R4.64+0x18] ;  /* 0x0000180404067980 */ /* 0x000ea8000c101b00 */
[----:B------:R-:W3:Y:S04]  /*cfa0*/  LD.E.64 R12, desc[UR6][R4.64+0x20] ;  /* 0x00002006040c7980 */ /* 0x000ee8000c101b00 */
[----:B------:R0:W4:Y:S01]  /*cfb0*/  LD.E.64 R14, desc[UR8][R4.64+0x28] ;  /* 0x00002808040e7980 */ /* 0x000122000c101b00 */
[C---:B------:R-:W-:Y:S01]  /*cfc0*/  DSETP.NAN.AND P2, PT, R116.reuse, R116, PT ;  /* 0x000000747400722a */ /* 0x040fe20003f48000 */
[----:B------:R-:W-:Y:S01]  /*cfd0*/  ISETP.NE.AND P0, PT, R34, 0x3fe00000, PT ;  /* 0x3fe000002200780c */ /* 0x000fe20003f05270 */
[----:B------:R-:W-:-:S02]  /*cfe0*/  DSETP.NEU.AND P4, PT, R116, RZ, PT ;  /* 0x000000ff7400722a */ /* 0x000fc40003f8d000 */
[----:B------:R-:W-:Y:S01]  /*cff0*/  DSETP.NEU.AND P6, PT, |R30|, +INF , PT ;  /* 0x7ff000001e00742a */ /* 0x000fe20003fcd200 */
[----:B------:R-:W-:Y:S01]  /*d000*/  SEL R35, R35, R0, P0 ;  /* 0x0000000023237207 */ /* 0x000fe20000000000 */
[----:B------:R-:W-:Y:S01]  /*d010*/  DSETP.EQ.OR P1, PT, |R116|, +INF , P2 ;  /* 0x7ff000007400742a */ /* 0x000fe20001722600 */
[----:B------:R-:W-:Y:S01]  /*d020*/  ISETP.NE.AND P0, PT, R10, RZ, PT ;  /* 0x000000ff0a00720c */ /* 0x000fe20003f05270 */
[----:B------:R-:W-:Y:S01]  /*d030*/  DSETP.EQ.OR P4, PT, R30, 1, !P4 ;  /* 0x3ff000001e00742a */ /* 0x000fe20006782400 */
[----:B0-----:R-:W-:Y:S01]  /*d040*/  P2R R4, PR, RZ, 0x4 ;  /* 0x00000004ff047803 */ /* 0x001fe20000000000 */
[----:B------:R-:W-:Y:S01]  /*d050*/  DSETP.MAX.AND P5, P2, RZ, R46, PT ;  /* 0x0000002eff00722a */ /* 0x000fe20003aaf000 */
[----:B------:R-:W-:Y:S01]  /*d060*/  IMAD.MOV.U32 R31, RZ, RZ, R46 ;  /* 0x000000ffff1f7224 */ /* 0x000fe200078e002e */
[----:B------:R-:W-:-:S04]  /*d070*/  ISETP.NE.OR P1, PT, R8, 0x7ff00000, P1 ;  /* 0x7ff000000800780c */ /* 0x000fc80000f25670 */
[----:B------:R-:W-:Y:S02]  /*d080*/  ISETP.NE.XOR P3, PT, R8, 0x7ff00000, P1 ;  /* 0x7ff000000800780c */ /* 0x000fe40000f65a70 */
[----:B------:R-:W-:Y:S02]  /*d090*/  P2R R5, PR, RZ, 0x2 ;  /* 0x00000002ff057803 */ /* 0x000fe40000000000 */
[----:B------:R-:W-:Y:S02]  /*d0a0*/  ISETP.NE.AND P1, PT, R32, RZ, PT ;  /* 0x000000ff2000720c */ /* 0x000fe40003f25270 */
[----:B------:R-:W-:Y:S02]  /*d0b0*/  P2R R8, PR, RZ, 0x4 ;  /* 0x00000004ff087803 */ /* 0x000fe40000000000 */
[----:B------:R-:W-:Y:S02]  /*d0c0*/  @!P0 SEL R0, R35, R0, !P1 ;  /* 0x0000000023008207 */ /* 0x000fe40004800000 */
[----:B------:R-:W-:-:S02]  /*d0d0*/  ISETP.NE.AND P1, PT, R5, RZ, PT ;  /* 0x000000ff0500720c */ /* 0x000fc40003f25270 */
[----:B------:R-:W-:Y:S02]  /*d0e0*/  ISETP.NE.AND P2, PT, R4, RZ, PT ;  /* 0x000000ff0400720c */ /* 0x000fe40003f45270 */
[----:B------:R-:W-:Y:S02]  /*d0f0*/  ISETP.NE.AND P0, PT, R8, RZ, PT ;  /* 0x000000ff0800720c */ /* 0x000fe40003f05270 */
[----:B------:R-:W-:Y:S02]  /*d100*/  @P3 FSEL R33, R3, R9, P2 ;  /* 0x0000000903213208 */ /* 0x000fe40001000000 */
[----:B------:R-:W-:Y:S01]  /*d110*/  @P3 FSEL R11, R2, RZ, P2 ;  /* 0x000000ff020b3208 */ /* 0x000fe20001000000 */
[----:B------:R-:W-:Y:S01]  /*d120*/  IMAD.MOV.U32 R2, RZ, RZ, RZ ;  /* 0x000000ffff027224 */ /* 0x000fe200078e00ff */
[----:B------:R-:W-:Y:S02]  /*d130*/  FSEL R4, R36, RZ, !P4 ;  /* 0x000000ff24047208 */ /* 0x000fe40006000000 */
[----:B------:R-:W-:-:S02]  /*d140*/  FSEL R5, R37, 1.875, !P4 ;  /* 0x3ff0000025057808 */ /* 0x000fc40006000000 */
[----:B------:R-:W-:Y:S01]  /*d150*/  @!P1 FSEL R33, R33, R0, P6 ;  /* 0x0000000021219208 */ /* 0x000fe20003000000 */
[----:B------:R-:W-:Y:S01]  /*d160*/  IMAD.MOV.U32 R0, RZ, RZ, RZ ;  /* 0x000000ffff007224 */ /* 0x000fe200078e00ff */
[----:B------:R-:W-:Y:S02]  /*d170*/  @!P1 FSEL R11, R11, RZ, P6 ;  /* 0x000000ff0b0b9208 */ /* 0x000fe40003000000 */
[----:B------:R-:W-:Y:S01]  /*d180*/  FSEL R9, R33, 1.875, !P4 ;  /* 0x3ff0000021097808 */ /* 0x000fe20006000000 */
[----:B------:R-:W-:Y:S01]  /*d190*/  DMUL R4, R198, R4 ;  /* 0x00000004c6047228 */ /* 0x000fe20000000000 */
[----:B------:R-:W-:Y:S02]  /*d1a0*/  FSEL R8, R11, RZ, !P4 ;  /* 0x000000ff0b087208 */ /* 0x000fe40006000000 */
[----:B------:R-:W-:Y:S02]  /*d1b0*/  FSEL R3, R0, R47, P5 ;  /* 0x0000002f00037208 */ /* 0x000fe40002800000 */
[----:B------:R-:W-:-:S02]  /*d1c0*/  SEL R2, R2, R31, P5 ;  /* 0x0000001f02027207 */ /* 0x000fc40002800000 */
[----:B------:R-:W-:Y:S01]  /*d1d0*/  @P0 LOP3.LUT R3, R47, 0x80000, RZ, 0xfc, !PT ;  /* 0x000800002f030812 */ /* 0x000fe200078efcff */
[-C--:B------:R-:W-:Y:S02]  /*d1e0*/  DMUL R10, R196, R8.reuse ;  /* 0x00000008c40a7228 */ /* 0x080fe40000000000 */
[----:B------:R-:W-:-:S03]  /*d1f0*/  DMUL R8, R188, R8 ;  /* 0x00000008bc087228 */ /* 0x000fc60000000000 */
[----:B------:R-:W-:-:S03]  /*d200*/  DFMA R4, R212, R2, R4 ;  /* 0x00000002d404722b */ /* 0x000fc60000000004 */
[-C--:B------:R-:W-:Y:S02]  /*d210*/  DFMA R10, R206, R2.reuse, R10 ;  /* 0x00000002ce0a722b */ /* 0x080fe4000000000a */
[----:B------:R-:W-:Y:S01]  /*d220*/  DFMA R8, R204, R2, R8 ;  /* 0x00000002cc08722b */ /* 0x000fe20000000008 */
[----:B------:R-:W-:Y:S02]  /*d230*/  IMAD.MOV.U32 R2, RZ, RZ, 0x80000 ;  /* 0x00080000ff027424 */ /* 0x000fe400078e00ff */
[----:B------:R-:W-:Y:S01]  /*d240*/  IMAD.MOV.U32 R3, RZ, RZ, 0x80000 ;  /* 0x00080000ff037424 */ /* 0x000fe200078e00ff */
[----:B--2---:R-:W-:Y:S02]  /*d250*/  DFMA R4, R6, R4, R174 ;  /* 0x000000040604722b */ /* 0x004fe400000000ae */
[----:B---3--:R-:W-:Y:S02]  /*d260*/  DFMA R10, R12, R10, R172 ;  /* 0x0000000a0c0a722b */ /* 0x008fe400000000ac */
[----:B----4-:R-:W-:-:S04]  /*d270*/  DFMA R8, R14, R8, R166 ;  /* 0x000000080e08722b */ /* 0x010fc800000000a6 */
[----:B------:R-:W-:Y:S02]  /*d280*/  DSETP.MIN.AND P0, P1, R4, 1, PT ;  /* 0x3ff000000400742a */ /* 0x000fe40003900000 */
[----:B------:R-:W-:Y:S01]  /*d290*/  IMAD.MOV.U32 R0, RZ, RZ, R5 ;  /* 0x000000ffff007224 */ /* 0x000fe200078e0005 */
[----:B------:R-:W-:Y:S02]  /*d2a0*/  DSETP.MIN.AND P2, P3, R10, 1, PT ;  /* 0x3ff000000a00742a */ /* 0x000fe40003b40000 */
[----:B------:R-:W-:Y:S02]  /*d2b0*/  DSETP.MIN.AND P4, P5, R8, 1, PT ;  /* 0x3ff000000800742a */ /* 0x000fe40003d80000 */
[----:B------:R-:W-:Y:S01]  /*d2c0*/  FSEL R175, R0, 1.875, P0 ;  /* 0x3ff0000000af7808 */ /* 0x000fe20000000000 */
[----:B------:R-:W-:Y:S01]  /*d2d0*/  IMAD.MOV.U32 R0, RZ, RZ, R11 ;  /* 0x000000ffff007224 */ /* 0x000fe200078e000b */
[----:B------:R-:W-:Y:S02]  /*d2e0*/  SEL R174, R4, RZ, P0 ;  /* 0x000000ff04ae7207 */ /* 0x000fe40000000000 */
[----:B------:R-:W-:-:S02]  /*d2f0*/  SEL R172, R10, RZ, P2 ;  /* 0x000000ff0aac7207 */ /* 0x000fc40001000000 */
[----:B------:R-:W-:Y:S01]  /*d300*/  FSEL R173, R0, 1.875, P2 ;  /* 0x3ff0000000ad7808 */ /* 0x000fe20001000000 */
[----:B------:R-:W-:Y:S01]  /*d310*/  IMAD.MOV.U32 R0, RZ, RZ, R9 ;  /* 0x000000ffff007224 */ /* 0x000fe200078e0009 */
[C---:B------:R-:W-:Y:S02]  /*d320*/  @P1 LOP3.LUT R175, R2.reuse, 0x3ff00000, RZ, 0xfc, !PT ;  /* 0x3ff0000002af1812 */ /* 0x040fe400078efcff */
[----:B------:R-:W-:Y:S02]  /*d330*/  @P3 LOP3.LUT R173, R2, 0x3ff00000, RZ, 0xfc, !PT ;  /* 0x3ff0000002ad3812 */ /* 0x000fe400078efcff */
[----:B------:R-:W-:Y:S02]  /*d340*/  FSEL R167, R0, 1.875, P4 ;  /* 0x3ff0000000a77808 */ /* 0x000fe40002000000 */
[----:B------:R-:W-:Y:S02]  /*d350*/  @P5 LOP3.LUT R167, R3, 0x3ff00000, RZ, 0xfc, !PT ;  /* 0x3ff0000003a75812 */ /* 0x000fe400078efcff */
[----:B------:R-:W-:-:S07]  /*d360*/  SEL R166, R8, RZ, P4 ;  /* 0x000000ff08a67207 */ /* 0x000fce0002000000 */
.L_x_192:
[----:B------:R-:W-:Y:S05]  /*d370*/  BSYNC.RECONVERGENT B6 ;  /* 0x0000000000067941 */ /* 0x000fea0003800200 */
.L_x_191:
[----:B------:R-:W-:-:S05]  /*d380*/  VIADD R180, R180, 0x1 ;  /* 0x00000001b4b47836 */ /* 0x000fca0000000000 */
[----:B------:R-:W-:-:S13]  /*d390*/  ISETP.GE.AND P0, PT, R180, R237, PT ;  /* 0x000000edb400720c */ /* 0x000fda0003f06270 */
[----:B------:R-:W-:Y:S05]  /*d3a0*/  @!P0 BRA `(.L_x_195) ;  /* 0xffffff7c00788947 */ /* 0x000fea000383ffff */
.L_x_68:
[----:B------:R-:W-:Y:S05]  /*d3b0*/  BSYNC.RECONVERGENT B9 ;  /* 0x0000000000097941 */ /* 0x000fea0003800200 */
.L_x_67:
[----:B------:R-:W2:Y:S01]  /*d3c0*/  LDL R30, [R1+0x38] ;  /* 0x00003800011e7983 */ /* 0x000ea20000100800 */
[----:B------:R-:W-:Y:S01]  /*d3d0*/  DMUL R2, R54, R16 ;  /* 0x0000001036027228 */ /* 0x000fe20000000000 */
[----:B------:R-:W-:Y:S01]  /*d3e0*/  UMOV UR4, 0x47ae147b ;  /* 0x47ae147b00047882 */ /* 0x000fe20000000000 */
[----:B------:R-:W-:Y:S01]  /*d3f0*/  UMOV UR5, 0x3f847ae1 ;  /* 0x3f847ae100057882 */ /* 0x000fe20000000000 */
[----:B------:R-:W-:Y:S01]  /*d400*/  IMAD.MOV.U32 R6, RZ, RZ, RZ ;  /* 0x000000ffff067224 */ /* 0x000fe200078e00ff */
[----:B------:R-:W-:Y:S01]  /*d410*/  MOV R20, 0xd540 ;  /* 0x0000d54000147802 */ /* 0x000fe20000000f00 */
[----:B------:R-:W-:Y:S02]  /*d420*/  IMAD.MOV.U32 R7, RZ, RZ, 0x40000000 ;  /* 0x40000000ff077424 */ /* 0x000fe400078e00ff */
[----:B------:R-:W-:Y:S01]  /*d430*/  IMAD.MOV.U32 R21, RZ, RZ, 0x0 ;  /* 0x00000000ff157424 */ /* 0x000fe200078e00ff */
[----:B------:R-:W-:-:S08]  /*d440*/  DFMA R2, R62, R26, R2 ;  /* 0x0000001a3e02722b */ /* 0x000fd00000000002 */
[----:B------:R-:W-:-:S08]  /*d450*/  DFMA R2, R60, R18, R2 ;  /* 0x000000123c02722b */ /* 0x000fd00000000002 */
[----:B------:R-:W-:-:S08]  /*d460*/  DADD R2, R2, R2 ;  /* 0x0000000002027229 */ /* 0x000fd00000000002 */
[C---:B------:R-:W-:Y:S02]  /*d470*/  DFMA R26, R2.reuse, R26, -R62 ;  /* 0x0000001a021a722b */ /* 0x040fe4000000083e */
[C---:B------:R-:W-:Y:S02]  /*d480*/  DFMA R54, R2.reuse, R16, -R54 ;  /* 0x000000100236722b */ /* 0x040fe40000000836 */
[----:B------:R-:W-:-:S04]  /*d490*/  DFMA R18, R2, R18, -R60 ;  /* 0x000000120212722b */ /* 0x000fc8000000083c */
[----:B------:R-:W-:Y:S02]  /*d4a0*/  DFMA R28, R26, UR4, R28 ;  /* 0x000000041a1c7c2b */ /* 0x000fe4000800001c */
[----:B------:R-:W-:Y:S02]  /*d4b0*/  DFMA R22, R54, UR4, R22 ;  /* 0x0000000436167c2b */ /* 0x000fe40008000016 */
[----:B------:R-:W-:Y:S02]  /*d4c0*/  DFMA R8, R18, UR4, R24 ;  /* 0x0000000412087c2b */ /* 0x000fe40008000018 */
[----:B------:R-:W-:Y:S01]  /*d4d0*/  DADD R4, -RZ, |R26| ;  /* 0x00000000ff047229 */ /* 0x000fe2000000051a */
[----:B------:R0:W-:Y:S04]  /*d4e0*/  STL.64 [R1+0x18], R28 ;  /* 0x0000181c01007387 */ /* 0x0001e80000100a00 */
[----:B------:R0:W-:Y:S04]  /*d4f0*/  STL.64 [R1+0x20], R22 ;  /* 0x0000201601007387 */ /* 0x0001e80000100a00 */
[----:B------:R0:W-:Y:S01]  /*d500*/  STL.64 [R1+0x28], R8 ;  /* 0x0000280801007387 */ /* 0x0001e20000100a00 */
[----:B--2---:R-:W-:-:S05]  /*d510*/  IADD3 R2, P0, PT, R30, 0x18, RZ ;  /* 0x000000181e027810 */ /* 0x004fca0007f1e0ff */
[----:B0-----:R-:W-:-:S08]  /*d520*/  IMAD.X R24, RZ, RZ, R252, P0 ;  /* 0x000000ffff187224 */ /* 0x001fd000000e06fc */
[----:B-----5:R-:W-:Y:S05]  /*d530*/  CALL.REL.NOINC `($_Z10draw_scenePd$__internal_accurate_pow) ;  /* 0x00000020007c7944 */ /* 0x020fea0003c00000 */
[C---:B------:R-:W-:Y:S01]  /*d540*/  DADD R6, R26.reuse, 2 ;  /* 0x400000001a067429 */ /* 0x040fe20000000000 */
[----:B------:R-:W-:Y:S01]  /*d550*/  BSSY.RECONVERGENT B0, `(.L_x_196) ;  /* 0x000000f000007945 */ /* 0x000fe20003800200 */
[----:B------:R-:W-:Y:S01]  /*d560*/  DSETP.NEU.AND P0, PT, R26, RZ, PT ;  /* 0x000000ff1a00722a */ /* 0x000fe20003f0d000 */
[----:B------:R-:W-:Y:S02]  /*d570*/  IMAD.MOV.U32 R16, RZ, RZ, R4 ;  /* 0x000000ffff107224 */ /* 0x000fe400078e0004 */
[----:B------:R-:W-:-:S05]  /*d580*/  IMAD.MOV.U32 R17, RZ, RZ, R5 ;  /* 0x000000ffff117224 */ /* 0x000fca00078e0005 */
[----:B------:R-:W-:-:S04]  /*d590*/  LOP3.LUT R6, R7, 0x7ff00000, RZ, 0xc0, !PT ;  /* 0x7ff0000007067812 */ /* 0x000fc800078ec0ff */
[----:B------:R-:W-:Y:S01]  /*d5a0*/  ISETP.NE.AND P1, PT, R6, 0x7ff00000, PT ;  /* 0x7ff000000600780c */ /* 0x000fe20003f25270 */
[----:B------:R-:W-:Y:S01]  /*d5b0*/  DADD R6, -RZ, |R54| ;  /* 0x00000000ff067229 */ /* 0x000fe20000000536 */
[----:B------:R-:W-:-:S11]  /*d5c0*/  @!P0 CS2R R16, SRZ ;  /* 0x0000000000108805 */ /* 0x000fd6000001ff00 */
[----:B------:R-:W-:Y:S05]  /*d5d0*/  @P1 BRA `(.L_x_197) ;  /* 0x0000000000181947 */ /* 0x000fea0003800000 */
[----:B------:R-:W-:-:S14]  /*d5e0*/  DSETP.NAN.AND P0, PT, R26, R26, PT ;  /* 0x0000001a1a00722a */ /* 0x000fdc0003f08000 */
[----:B------:R-:W-:Y:S01]  /*d5f0*/  @P0 DADD R16, R26, 2 ;  /* 0x400000001a100429 */ /* 0x000fe20000000000 */
[----:B------:R-:W-:Y:S10]  /*d600*/  @P0 BRA `(.L_x_197) ;  /* 0x00000000000c0947 */ /* 0x000ff40003800000 */
[----:B------:R-:W-:-:S14]  /*d610*/  DSETP.NEU.AND P0, PT, |R26|, +INF , PT ;  /* 0x7ff000001a00742a */ /* 0x000fdc0003f0d200 */
[----:B------:R-:W-:Y:S02]  /*d620*/  @!P0 IMAD.MOV.U32 R16, RZ, RZ, 0x0 ;  /* 0x00000000ff108424 */ /* 0x000fe400078e00ff */
[----:B------:R-:W-:-:S07]  /*d630*/  @!P0 IMAD.MOV.U32 R17, RZ, RZ, 0x7ff00000 ;  /* 0x7ff00000ff118424 */ /* 0x000fce00078e00ff */
.L_x_197:
[----:B------:R-:W-:Y:S05]  /*d640*/  BSYNC.RECONVERGENT B0 ;  /* 0x0000000000007941 */ /* 0x000fea0003800200 */
.L_x_196:
[----:B------:R-:W-:Y:S01]  /*d650*/  IMAD.MOV.U32 R4, RZ, RZ, R6 ;  /* 0x000000ffff047224 */ /* 0x000fe200078e0006 */
[----:B------:R-:W-:Y:S01]  /*d660*/  MOV R6, RZ ;  /* 0x000000ff00067202 */ /* 0x000fe20000000f00 */
[----:B------:R-:W-:Y:S01]  /*d670*/  IMAD.MOV.U32 R5, RZ, RZ, R7 ;  /* 0x000000ffff057224 */ /* 0x000fe200078e0007 */
        /* <DEDUP_REMOVED lines=8> */
[----:B------:R-:W-:-:S04]  /*d700*/  DSETP.NEU.AND P2, PT, R54, 1, PT ;  /* 0x3ff000003600742a */ /* 0x000fc80003f4d000 */
[----:B------:R-:W-:Y:S02]  /*d710*/  LOP3.LUT R6, R7, 0x7ff00000, RZ, 0xc0, !PT ;  /* 0x7ff0000007067812 */ /* 0x000fe400078ec0ff */
[----:B------:R-:W-:Y:S02]  /*d720*/  FSEL R16, R16, RZ, P3 ;  /* 0x000000ff10107208 */ /* 0x000fe40001800000 */
[----:B------:R-:W-:Y:S01]  /*d730*/  ISETP.NE.AND P1, PT, R6, 0x7ff00000, PT ;  /* 0x7ff000000600780c */ /* 0x000fe20003f25270 */
[----:B------:R-:W-:Y:S01]  /*d740*/  DADD R6, -RZ, |R18| ;  /* 0x00000000ff067229 */ /* 0x000fe20000000512 */
[----:B------:R-:W-:Y:S02]  /*d750*/  FSEL R17, R17, 1.875, P3 ;  /* 0x3ff0000011117808 */ /* 0x000fe40001800000 */
[----:B------:R-:W-:-:S09]  /*d760*/  @!P0 CS2R R4, SRZ ;  /* 0x0000000000048805 */ /* 0x000fd2000001ff00 */
[----:B------:R-:W-:Y:S05]  /*d770*/  @P1 BRA `(.L_x_199) ;  /* 0x0000000000181947 */ /* 0x000fea0003800000 */
[----:B------:R-:W-:-:S14]  /*d780*/  DSETP.NAN.AND P0, PT, R54, R54, PT ;  /* 0x000000363600722a */ /* 0x000fdc0003f08000 */
[----:B------:R-:W-:Y:S01]  /*d790*/  @P0 DADD R4, R54, 2 ;  /* 0x4000000036040429 */ /* 0x000fe20000000000 */
[----:B------:R-:W-:Y:S10]  /*d7a0*/  @P0 BRA `(.L_x_199) ;  /* 0x00000000000c0947 */ /* 0x000ff40003800000 */
[----:B------:R-:W-:-:S14]  /*d7b0*/  DSETP.NEU.AND P0, PT, |R54|, +INF , PT ;  /* 0x7ff000003600742a */ /* 0x000fdc0003f0d200 */
[----:B------:R-:W-:Y:S02]  /*d7c0*/  @!P0 IMAD.MOV.U32 R4, RZ, RZ, 0x0 ;  /* 0x00000000ff048424 */ /* 0x000fe400078e00ff */
[----:B------:R-:W-:-:S07]  /*d7d0*/  @!P0 IMAD.MOV.U32 R5, RZ, RZ, 0x7ff00000 ;  /* 0x7ff00000ff058424 */ /* 0x000fce00078e00ff */
.L_x_199:
[----:B------:R-:W-:Y:S05]  /*d7e0*/  BSYNC.RECONVERGENT B0 ;  /* 0x0000000000007941 */ /* 0x000fea0003800200 */
.L_x_198:
        /* <DEDUP_REMOVED lines=13> */
[----:B------:R-:W-:-:S06]  /*d8c0*/  DSETP.NEU.AND P2, PT, R18, 1, PT ;  /* 0x3ff000001200742a */ /* 0x000fcc0003f4d000 */
[----:B------:R-:W-:-:S04]  /*d8d0*/  LOP3.LUT R6, R7, 0x7ff00000, RZ, 0xc0, !PT ;  /* 0x7ff0000007067812 */ /* 0x000fc800078ec0ff */
[----:B------:R-:W-:Y:S02]  /*d8e0*/  ISETP.NE.AND P1, PT, R6, 0x7ff00000, PT ;  /* 0x7ff000000600780c */ /* 0x000fe40003f25270 */
        /* <DEDUP_REMOVED lines=8> */
.L_x_201:
[----:B------:R-:W-:Y:S05]  /*d970*/  BSYNC.RECONVERGENT B0 ;  /* 0x0000000000007941 */ /* 0x000fea0003800200 */
.L_x_200:
[----:B------:R-:W2:Y:S01]  /*d980*/  LDL.64 R28, [R1+0x30] ;  /* 0x00003000011c7983 */ /* 0x000ea20000100a00 */
        /* <DEDUP_REMOVED lines=19> */
[----:B--2---:R-:W-:Y:S02]  /*dac0*/  IMAD.MOV.U32 R22, RZ, RZ, R28 ;  /* 0x000000ffff167224 */ /* 0x004fe400078e001c */
[----:B------:R-:W-:Y:S01]  /*dad0*/  IMAD.MOV.U32 R23, RZ, RZ, R29 ;  /* 0x000000ffff177224 */ /* 0x000fe200078e001d */
[----:B------:R-:W-:Y:S07]  /*dae0*/  @!P0 BRA `(.L_x_203) ;  /* 0x0000000000208947 */ /* 0x000fee0003800000 */
        /* <DEDUP_REMOVED lines=8> */
.L_x_203:
[----:B------:R-:W-:Y:S05]  /*db70*/  BSYNC.RECONVERGENT B6 ;  /* 0x0000000000067941 */ /* 0x000fea0003800200 */
.L_x_202:
        /* <DEDUP_REMOVED lines=9> */
[----:B------:R-:W-:-:S05]  /*dc10*/  HFMA2 R4, -RZ, RZ, 0, 5.9604644775390625e-08 ;  /* 0x00000001ff047431 */ /* 0x000fca00000001ff */
        /* <DEDUP_REMOVED lines=21> */
.L_x_205:
[----:B------:R-:W-:Y:S05]  /*dd70*/  BSYNC.RECONVERGENT B6 ;  /* 0x0000000000067941 */ /* 0x000fea0003800200 */
.L_x_204:
[----:B------:R-:W0:Y:S01]  /*dd80*/  MUFU.RCP64H R7, R17 ;  /* 0x0000001100077308 */ /* 0x000e220000001800 */
[----:B------:R-:W-:Y:S01]  /*dd90*/  IMAD.MOV.U32 R6, RZ, RZ, 0x1 ;  /* 0x00000001ff067424 */ /* 0x000fe200078e00ff */
[----:B------:R1:W-:Y:S01]  /*dda0*/  STL.64 [R1], R4 ;  /* 0x0000000401007387 */ /* 0x0003e20000100a00 */
        /* <DEDUP_REMOVED lines=22> */
.L_x_207:
[----:B------:R-:W-:Y:S05]  /*df10*/  BSYNC.RECONVERGENT B6 ;  /* 0x0000000000067941 */ /* 0x000fea0003800200 */
.L_x_206:
        /* <DEDUP_REMOVED lines=25> */
.L_x_209:
[----:B------:R-:W-:Y:S05]  /*e0b0*/  BSYNC.RECONVERGENT B6 ;  /* 0x0000000000067941 */ /* 0x000fea0003800200 */
.L_x_208:
[----:B------:R0:W-:Y:S01]  /*e0c0*/  STL.64 [R1+0x10], R12 ;  /* 0x0000100c01007387 */ /* 0x0001e20000100a00 */
[----:B------:R-:W-:Y:S01]  /*e0d0*/  VIADD R8, R247, 0x1 ;  /* 0x00000001f7087836 */ /* 0x000fe20000000000 */
[----:B------:R-:W-:Y:S01]  /*e0e0*/  MOV R10, R28 ;  /* 0x0000001c000a7202 */ /* 0x000fe20000000f00 */
[----:B------:R-:W-:Y:S01]  /*e0f0*/  IMAD.MOV.U32 R4, RZ, RZ, R2 ;  /* 0x000000ffff047224 */ /* 0x000fe200078e0002 */
[----:B------:R-:W-:Y:S01]  /*e100*/  MOV R20, 0xe170 ;  /* 0x0000e17000147802 */ /* 0x000fe20000000f00 */
[----:B------:R-:W-:Y:S02]  /*e110*/  IMAD.MOV.U32 R5, RZ, RZ, R24 ;  /* 0x000000ffff057224 */ /* 0x000fe400078e0018 */
[----:B------:R-:W-:Y:S02]  /*e120*/  IMAD.MOV.U32 R6, RZ, RZ, R30 ;  /* 0x000000ffff067224 */ /* 0x000fe400078e001e */
[----:B------:R-:W-:Y:S02]  /*e130*/  IMAD.MOV.U32 R7, RZ, RZ, R252 ;  /* 0x000000ffff077224 */ /* 0x000fe400078e00fc */
[----:B------:R-:W-:-:S02]  /*e140*/  IMAD.MOV.U32 R11, RZ, RZ, R29 ;  /* 0x000000ffff0b7224 */ /* 0x000fc400078e001d */
[----:B0-----:R-:W-:-:S07]  /*e150*/  IMAD.MOV.U32 R21, RZ, RZ, 0x0 ;  /* 0x00000000ff157424 */ /* 0x001fce00078e00ff */
[----:B------:R-:W-:Y:S05]  /*e160*/  CALL.REL.NOINC `($_Z10draw_scenePd$_Z5tracePdS_iS_) ;  /* 0xffffff2800d47944 */ /* 0x000fea0003c3ffff */
[C---:B------:R-:W-:Y:S01]  /*e170*/  R2UR UR4, R158.reuse ;  /* 0x000000009e0472ca */ /* 0x040fe200000e0000 */
[----:B------:R-:W2:Y:S01]  /*e180*/  LDL R19, [R1+0x3c] ;  /* 0x00003c0001137983 */ /* 0x000ea20000100800 */
[C---:B------:R-:W-:Y:S02]  /*e190*/  R2UR UR5, R159.reuse ;  /* 0x000000009f0572ca */ /* 0x040fe400000e0000 */
[C---:B------:R-:W-:Y:S01]  /*e1a0*/  R2UR UR6, R158.reuse ;  /* 0x000000009e0672ca */ /* 0x040fe200000e0000 */
[----:B------:R-:W3:Y:S01]  /*e1b0*/  LDL R18, [R1+0x40] ;  /* 0x0000400001127983 */ /* 0x000ee20000100800 */
[C---:B------:R-:W-:Y:S02]  /*e1c0*/  R2UR UR7, R159.reuse ;  /* 0x000000009f0772ca */ /* 0x040fe400000e0000 */
[----:B------:R-:W-:Y:S01]  /*e1d0*/  R2UR UR8, R158 ;  /* 0x000000009e0872ca */ /* 0x000fe200000e0000 */
[----:B------:R-:W4:Y:S01]  /*e1e0*/  LDL R17, [R1+0x44] ;  /* 0x0000440001117983 */ /* 0x000f220000100800 */
[----:B------:R-:W-:-:S03]  /*e1f0*/  R2UR UR9, R159 ;  /* 0x000000009f0972ca */ /* 0x000fc600000e0000 */
[----:B------:R-:W5:Y:S04]  /*e200*/  LDL R16, [R1+0x48] ;  /* 0x0000480001107983 */ /* 0x000f680000100800 */
[----:B------:R-:W5:Y:S04]  /*e210*/  LD.E.64 R2, desc[UR4][R22.64] ;  /* 0x0000000416027980 */ /* 0x000f68000c101b00 */
[----:B------:R-:W5:Y:S04]  /*e220*/  LD.E.64 R4, desc[UR6][R22.64+0x8] ;  /* 0x0000080616047980 */ /* 0x000f68000c101b00 */
[----:B------:R-:W5:Y:S01]  /*e230*/  LD.E.64 R6, desc[UR8][R22.64+0x10] ;  /* 0x0000100816067980 */ /* 0x000f62000c101b00 */
[----:B--2---:R0:W-:Y:S05]  /*e240*/  BMOV.32 B6, R19 ;  /* 0x0000001306007356 */ /* 0x0041ea0000000000 */
[----:B---3--:R1:W-:Y:S05]  /*e250*/  BMOV.32 B7, R18 ;  /* 0x0000001207007356 */ /* 0x0083ea0000000000 */
[----:B----4-:R2:W-:Y:S05]  /*e260*/  BMOV.32 B8, R17 ;  /* 0x0000001108007356 */ /* 0x0105ea0000000000 */
[----:B-----5:R3:W-:Y:S05]  /*e270*/  BMOV.32 B9, R16 ;  /* 0x0000001009007356 */ /* 0x0207ea0000000000 */
[----:B------:R-:W-:-:S02]  /*e280*/  DMUL R2, R2, R198 ;  /* 0x000000c602027228 */ /* 0x000fc40000000000 */
[----:B------:R-:W-:Y:S02]  /*e290*/  DADD R198, -R198, 1 ;  /* 0x3ff00000c6c67429 */ /* 0x000fe40000000100 */
[----:B------:R-:W-:Y:S02]  /*e2a0*/  DMUL R4, R4, R196 ;  /* 0x000000c404047228 */ /* 0x000fe40000000000 */
[----:B------:R-:W-:Y:S02]  /*e2b0*/  DMUL R6, R6, R188 ;  /* 0x000000bc06067228 */ /* 0x000fe40000000000 */
[----:B------:R-:W-:Y:S02]  /*e2c0*/  DADD R196, -R196, 1 ;  /* 0x3ff00000c4c47429 */ /* 0x000fe40000000100 */
[----:B------:R-:W-:Y:S02]  /*e2d0*/  DADD R188, -R188, 1 ;  /* 0x3ff00000bcbc7429 */ /* 0x000fe40000000100 */
[----:B------:R-:W-:-:S04]  /*e2e0*/  DFMA R2, R198, R174, R2 ;  /* 0x000000aec602722b */ /* 0x000fc80000000002 */
[----:B------:R-:W-:Y:S02]  /*e2f0*/  DFMA R4, R196, R172, R4 ;  /* 0x000000acc404722b */ /* 0x000fe40000000004 */
[----:B------:R-:W-:Y:S01]  /*e300*/  DFMA R6, R188, R166, R6 ;  /* 0x000000a6bc06722b */ /* 0x000fe20000000006 */
[----:B------:R4:W-:Y:S04]  /*e310*/  ST.E.64 desc[UR4][R22.64], R2 ;  /* 0x0000000216007985 */ /* 0x0009e8000c101b04 */
[----:B------:R-:W-:Y:S04]  /*e320*/  ST.E.64 desc[UR6][R22.64+0x8], R4 ;  /* 0x0000080416007985 */ /* 0x000fe8000c101b06 */
[----:B------:R5:W-:Y:S04]  /*e330*/  ST.E.64 desc[UR8][R22.64+0x10], R6 ;  /* 0x0000100616007985 */ /* 0x000be8000c101b08 */
[----:B---3--:R-:W3:Y:S04]  /*e340*/  LDL R16, [R1+0x50] ;  /* 0x0000500001107983 */ /* 0x008ee80000100800 */
[----:B----4-:R-:W3:Y:S04]  /*e350*/  LDL R2, [R1+0x4c] ;  /* 0x00004c0001027983 */ /* 0x010ee80000100800 */
[----:B--2---:R-:W3:Y:S04]  /*e360*/  LDL R17, [R1+0x54] ;  /* 0x0000540001117983 */ /* 0x004ee80000100800 */
[----:B-1----:R-:W3:Y:S04]  /*e370*/  LDL R18, [R1+0x58] ;  /* 0x0000580001127983 */ /* 0x002ee80000100800 */
[----:B0-----:R-:W3:Y:S04]  /*e380*/  LDL R19, [R1+0x5c] ;  /* 0x00005c0001137983 */ /* 0x001ee80000100800 */
[----:B------:R-:W3:Y:S04]  /*e390*/  LDL R20, [R1+0x60] ;  /* 0x0000600001147983 */ /* 0x000ee80000100800 */
[----:B------:R-:W3:Y:S04]  /*e3a0*/  LDL R21, [R1+0x64] ;  /* 0x0000640001157983 */ /* 0x000ee80000100800 */
[----:B-----5:R-:W3:Y:S04]  /*e3b0*/  LDL R22, [R1+0x68] ;  /* 0x0000680001167983 */ /* 0x020ee80000100800 */
[----:B------:R-:W3:Y:S04]  /*e3c0*/  LDL R23, [R1+0x6c] ;  /* 0x00006c0001177983 */ /* 0x000ee80000100800 */
        /* <DEDUP_REMOVED lines=116> */
[----:B------:R0:W3:Y:S02]  /*eb10*/  LDL R252, [R1+0x240] ;  /* 0x0002400001fc7983 */ /* 0x0000e40000100800 */
[----:B0-----:R-:W-:Y:S01]  /*eb20*/  VIADD R1, R1, 0x248 ;  /* 0x0000024801017836 */ /* 0x001fe20000000000 */
[----:B---3--:R-:W-:Y:S06]  /*eb30*/  RET.REL.NODEC R20 `(_Z10draw_scenePd) ;  /* 0xffffff1414307950 */ /* 0x008fec0003c3ffff */
        .weak           $__internal_0_$__cuda_sm20_dblrcp_rn_slowpath_v3
        .type           $__internal_0_$__cuda_sm20_dblrcp_rn_slowpath_v3,@function
        .size           $__internal_0_$__cuda_sm20_dblrcp_rn_slowpath_v3,($__internal_1_$__cuda_sm20_div_rn_f64_full - $__internal_0_$__cuda_sm20_dblrcp_rn_slowpath_v3)
$__internal_0_$__cuda_sm20_dblrcp_rn_slowpath_v3:
[----:B------:R-:W-:Y:S02]  /*eb40*/  VIADD R1, R1, 0xfffffff8 ;  /* 0xfffffff801017836 */ /* 0x000fe40000000000 */
[----:B------:R-:W-:-:S03]  /*eb50*/  IMAD.MOV.U32 R3, RZ, RZ, R5 ;  /* 0x000000ffff037224 */ /* 0x000fc600078e0005 */
[----:B------:R0:W-:Y:S02]  /*eb60*/  STL [R1], R2 ;  /* 0x0000000201007387 */ /* 0x0001e40000100800 */
[----:B0-----:R-:W-:-:S06]  /*eb70*/  IMAD.MOV.U32 R2, RZ, RZ, R4 ;  /* 0x000000ffff027224 */ /* 0x001fcc00078e0004 */
[----:B------:R-:W-:Y:S01]  /*eb80*/  DSETP.GTU.AND P0, PT, |R2|, +INF , PT ;  /* 0x7ff000000200742a */ /* 0x000fe20003f0c200 */
[----:B------:R-:W-:-:S13]  /*eb90*/  BSSY.RECONVERGENT B0, `(.L_x_210) ;  /* 0x0000022000007945 */ /* 0x000fda0003800200 */
[----:B------:R-:W-:Y:S05]  /*eba0*/  @P0 BRA `(.L_x_211) ;  /* 0x0000000000780947 */ /* 0x000fea0003800000 */
[----:B------:R-:W-:-:S05]  /*ebb0*/  LOP3.LUT R8, R3, 0x7fffffff, RZ, 0xc0, !PT ;  /* 0x7fffffff03087812 */ /* 0x000fca00078ec0ff */
[----:B------:R-:W-:-:S05]  /*ebc0*/  VIADD R0, R8, 0xffffffff ;  /* 0xffffffff08007836 */ /* 0x000fca0000000000 */
[----:B------:R-:W-:-:S13]  /*ebd0*/  ISETP.GE.U32.AND P0, PT, R0, 0x7fefffff, PT ;  /* 0x7fefffff0000780c */ /* 0x000fda0003f06070 */
[----:B------:R-:W-:Y:S01]  /*ebe0*/  @P0 LOP3.LUT R5, R3, 0x7ff00000, RZ, 0x3c, !PT ;  /* 0x7ff0000003050812 */ /* 0x000fe200078e3cff */
[----:B------:R-:W-:Y:S01]  /*ebf0*/  @P0 IMAD.MOV.U32 R4, RZ, RZ, RZ ;  /* 0x000000ffff040224 */ /* 0x000fe200078e00ff */
[----:B------:R-:W-:Y:S06]  /*ec00*/  @P0 BRA `(.L_x_212) ;  /* 0x0000000000680947 */ /* 0x000fec0003800000 */
[----:B------:R-:W-:-:S13]  /*ec10*/  ISETP.GE.U32.AND P0, PT, R8, 0x1000001, PT ;  /* 0x010000010800780c */ /* 0x000fda0003f06070 */
[----:B------:R-:W-:Y:S05]  /*ec20*/  @!P0 BRA `(.L_x_213) ;  /* 0x0000000000348947 */ /* 0x000fea0003800000 */
[----:B------:R-:W-:Y:S02]  /*ec30*/  VIADD R9, R3, 0xc0200000 ;  /* 0xc020000003097836 */ /* 0x000fe40000000000 */
[----:B------:R-:W-:Y:S02]  /*ec40*/  IMAD.MOV.U32 R8, RZ, RZ, R2 ;  /* 0x000000ffff087224 */ /* 0x000fe400078e0002 */
[----:B------:R-:W0:Y:S04]  /*ec50*/  MUFU.RCP64H R7, R9 ;  /* 0x0000000900077308 */ /* 0x000e280000001800 */
[----:B0-----:R-:W-:-:S08]  /*ec60*/  DFMA R4, -R8, R6, 1 ;  /* 0x3ff000000804742b */ /* 0x001fd00000000106 */
[----:B------:R-:W-:-:S08]  /*ec70*/  DFMA R4, R4, R4, R4 ;  /* 0x000000040404722b */ /* 0x000fd00000000004 */
[----:B------:R-:W-:-:S08]  /*ec80*/  DFMA R4, R6, R4, R6 ;  /* 0x000000040604722b */ /* 0x000fd00000000006 */
[----:B------:R-:W-:-:S08]  /*ec90*/  DFMA R6, -R8, R4, 1 ;  /* 0x3ff000000806742b */ /* 0x000fd00000000104 */
[----:B------:R-:W-:-:S08]  /*eca0*/  DFMA R6, R4, R6, R4 ;  /* 0x000000060406722b */ /* 0x000fd00000000004 */
[----:B------:R-:W-:-:S08]  /*ecb0*/  DMUL R6, R6, 2.2250738585072013831e-308 ;  /* 0x0010000006067828 */ /* 0x000fd00000000000 */
[----:B------:R-:W-:-:S08]  /*ecc0*/  DFMA R2, -R2, R6, 1 ;  /* 0x3ff000000202742b */ /* 0x000fd00000000106 */
[----:B------:R-:W-:-:S08]  /*ecd0*/  DFMA R2, R2, R2, R2 ;  /* 0x000000020202722b */ /* 0x000fd00000000002 */
[----:B------:R-:W-:Y:S01]  /*ece0*/  DFMA R4, R6, R2, R6 ;  /* 0x000000020604722b */ /* 0x000fe20000000006 */
[----:B------:R-:W-:Y:S10]  /*ecf0*/  BRA `(.L_x_212) ;  /* 0x00000000002c7947 */ /* 0x000ff40003800000 */
.L_x_213:
[----:B------:R-:W-:-:S06]  /*ed00*/  DMUL R2, R2, 8.11296384146066816958e+31 ;  /* 0x4690000002027828 */ /* 0x000fcc0000000000 */
[----:B------:R-:W0:Y:S02]  /*ed10*/  MUFU.RCP64H R7, R3 ;  /* 0x0000000300077308 */ /* 0x000e240000001800 */
[----:B0-----:R-:W-:-:S08]  /*ed20*/  DFMA R4, -R2, R6, 1 ;  /* 0x3ff000000204742b */ /* 0x001fd00000000106 */
[----:B------:R-:W-:-:S08]  /*ed30*/  DFMA R4, R4, R4, R4 ;  /* 0x000000040404722b */ /* 0x000fd00000000004 */
[----:B------:R-:W-:-:S08]  /*ed40*/  DFMA R4, R6, R4, R6 ;  /* 0x000000040604722b */ /* 0x000fd00000000006 */
[----:B------:R-:W-:-:S08]  /*ed50*/  DFMA R6, -R2, R4, 1 ;  /* 0x3ff000000206742b */ /* 0x000fd00000000104 */
[----:B------:R-:W-:-:S08]  /*ed60*/  DFMA R4, R4, R6, R4 ;  /* 0x000000060404722b */ /* 0x000fd00000000004 */
[----:B------:R-:W-:Y:S01]  /*ed70*/  DMUL R4, R4, 8.11296384146066816958e+31 ;  /* 0x4690000004047828 */ /* 0x000fe20000000000 */
[----:B------:R-:W-:Y:S10]  /*ed80*/  BRA `(.L_x_212) ;  /* 0x0000000000087947 */ /* 0x000ff40003800000 */
.L_x_211:
[----:B------:R-:W-:Y:S01]  /*ed90*/  LOP3.LUT R5, R3, 0x80000, RZ, 0xfc, !PT ;  /* 0x0008000003057812 */ /* 0x000fe200078efcff */
[----:B------:R-:W-:-:S07]  /*eda0*/  IMAD.MOV.U32 R4, RZ, RZ, R2 ;  /* 0x000000ffff047224 */ /* 0x000fce00078e0002 */
.L_x_212:
[----:B------:R-:W-:Y:S05]  /*edb0*/  BSYNC.RECONVERGENT B0 ;  /* 0x0000000000007941 */ /* 0x000fea0003800200 */
.L_x_210:
[----:B------:R0:W2:Y:S02]  /*edc0*/  LDL R2, [R1] ;  /* 0x0000000001027983 */ /* 0x0000a40000100800 */
[----:B0-----:R-:W-:Y:S01]  /*edd0*/  VIADD R1, R1, 0x8 ;  /* 0x0000000801017836 */ /* 0x001fe20000000000 */
[----:B--2---:R-:W-:Y:S06]  /*ede0*/  RET.REL.NODEC R20 `(_Z10draw_scenePd) ;  /* 0xffffff1014847950 */ /* 0x004fec0003c3ffff */
        .weak           $__internal_1_$__cuda_sm20_div_rn_f64_full
        .type           $__internal_1_$__cuda_sm20_div_rn_f64_full,@function
        .size           $__internal_1_$__cuda_sm20_div_rn_f64_full,($__internal_2_$__cuda_sm20_dsqrt_rn_f64_mediumpath_v1 - $__internal_1_$__cuda_sm20_div_rn_f64_full)
$__internal_1_$__cuda_sm20_div_rn_f64_full:
[----:B------:R-:W-:Y:S02]  /*edf0*/  VIADD R1, R1, 0xffffffe0 ;  /* 0xffffffe001017836 */ /* 0x000fe40000000000 */
[----:B------:R-:W-:-:S03]  /*ee00*/  IMAD.MOV.U32 R3, RZ, RZ, R5 ;  /* 0x000000ffff037224 */ /* 0x000fc600078e0005 */
[----:B------:R-:W-:Y:S04]  /*ee10*/  STL [R1+0x18], R23 ;  /* 0x0000181701007387 */ /* 0x000fe80000100800 */
[----:B------:R-:W-:Y:S04]  /*ee20*/  STL [R1+0x14], R22 ;  /* 0x0000141601007387 */ /* 0x000fe80000100800 */
[----:B------:R-:W-:Y:S04]  /*ee30*/  STL [R1+0x10], R19 ;  /* 0x0000101301007387 */ /* 0x000fe80000100800 */
[----:B------:R-:W-:Y:S04]  /*ee40*/  STL [R1+0xc], R18 ;  /* 0x00000c1201007387 */ /* 0x000fe80000100800 */
[----:B------:R-:W-:Y:S04]  /*ee50*/  STL [R1+0x8], R17 ;  /* 0x0000081101007387 */ /* 0x000fe80000100800 */
[----:B------:R-:W-:Y:S04]  /*ee60*/  STL [R1+0x4], R16 ;  /* 0x0000041001007387 */ /* 0x000fe80000100800 */
[----:B------:R0:W-:Y:S02]  /*ee70*/  STL [R1], R2 ;  /* 0x0000000201007387 */ /* 0x0001e40000100800 */
[----:B0-----:R-:W-:Y:S01]  /*ee80*/  IMAD.MOV.U32 R2, RZ, RZ, R4 ;  /* 0x000000ffff027224 */ /* 0x001fe200078e0004 */
[C---:B------:R-:W-:Y:S01]  /*ee90*/  FSETP.GEU.AND P0, PT, |R7|.reuse, 1.469367938527859385e-39, PT ;  /* 0x001000000700780b */ /* 0x040fe20003f0e200 */
[----:B------:R-:W-:Y:S01]  /*eea0*/  IMAD.MOV.U32 R4, RZ, RZ, 0x1 ;  /* 0x00000001ff047424 */ /* 0x000fe200078e00ff */
[----:B------:R-:W-:Y:S01]  /*eeb0*/  LOP3.LUT R8, R7, 0x800fffff, RZ, 0xc0, !PT ;  /* 0x800fffff07087812 */ /* 0x000fe200078ec0ff */
[----:B------:R-:W-:Y:S01]  /*eec0*/  IMAD.MOV.U32 R16, RZ, RZ, 0x1ca00000 ;  /* 0x1ca00000ff107424 */ /* 0x000fe200078e00ff */
[----:B------:R-:W-:Y:S01]  /*eed0*/  FSETP.GEU.AND P2, PT, |R3|, 1.469367938527859385e-39, PT ;  /* 0x001000000300780b */ /* 0x000fe20003f4e200 */
[----:B------:R-:W-:Y:S01]  /*eee0*/  BSSY.RECONVERGENT B0, `(.L_x_214) ;  /* 0x000004f000007945 */ /* 0x000fe20003800200 */
[----:B------:R-:W-:Y:S01]  /*eef0*/  LOP3.LUT R9, R8, 0x3ff00000, RZ, 0xfc, !PT ;  /* 0x3ff0000008097812 */ /* 0x000fe200078efcff */
[----:B------:R-:W-:Y:S01]  /*ef00*/  IMAD.MOV.U32 R8, RZ, RZ, R6 ;  /* 0x000000ffff087224 */ /* 0x000fe200078e0006 */
[----:B------:R-:W-:-:S02]  /*ef10*/  LOP3.LUT R18, R7, 0x7ff00000, RZ, 0xc0, !PT ;  /* 0x7ff0000007127812 */ /* 0x000fc400078ec0ff */
[----:B------:R-:W-:-:S03]  /*ef20*/  LOP3.LUT R19, R3, 0x7ff00000, RZ, 0xc0, !PT ;  /* 0x7ff0000003137812 */ /* 0x000fc600078ec0ff */
[----:B------:R-:W-:Y:S01]  /*ef30*/  @!P0 DMUL R8, R6, 8.98846567431157953865e+307 ;  /* 0x7fe0000006088828 */ /* 0x000fe20000000000 */
[----:B------:R-:W-:Y:S01]  /*ef40*/  ISETP.GE.U32.AND P1, PT, R19, R18, PT ;  /* 0x000000121300720c */ /* 0x000fe20003f26070 */
[----:B------:R-:W-:Y:S02]  /*ef50*/  IMAD.MOV.U32 R17, RZ, RZ, R19 ;  /* 0x000000ffff117224 */ /* 0x000fe400078e0013 */
[----:B------:R-:W-:Y:S02]  /*ef60*/  IMAD.MOV.U32 R0, RZ, RZ, R18 ;  /* 0x000000ffff007224 */ /* 0x000fe400078e0012 */
[----:B------:R-:W0:Y:S04]  /*ef70*/  MUFU.RCP64H R5, R9 ;  /* 0x0000000900057308 */ /* 0x000e280000001800 */
[----:B------:R-:W-:-:S05]  /*ef80*/  @!P0 LOP3.LUT R0, R9, 0x7ff00000, RZ, 0xc0, !PT ;  /* 0x7ff0000009008812 */ /* 0x000fca00078ec0ff */
[----:B------:R-:W-:Y:S01]  /*ef90*/  VIADD R23, R0, 0xffffffff ;  /* 0xffffffff00177836 */ /* 0x000fe20000000000 */
[----:B0-----:R-:W-:-:S08]  /*efa0*/  DFMA R10, R4, -R8, 1 ;  /* 0x3ff00000040a742b */ /* 0x001fd00000000808 */
[----:B------:R-:W-:-:S08]  /*efb0*/  DFMA R10, R10, R10, R10 ;  /* 0x0000000a0a0a722b */ /* 0x000fd0000000000a */
[----:B------:R-:W-:Y:S01]  /*efc0*/  DFMA R12, R4, R10, R4 ;  /* 0x0000000a040c722b */ /* 0x000fe20000000004 */
[----:B------:R-:W-:Y:S01]  /*efd0*/  SEL R11, R16, 0x63400000, !P1 ;  /* 0x63400000100b7807 */ /* 0x000fe20004800000 */
[----:B------:R-:W-:-:S03]  /*efe0*/  IMAD.MOV.U32 R10, RZ, RZ, R2 ;  /* 0x000000ffff0a7224 */ /* 0x000fc600078e0002 */
[C-C-:B------:R-:W-:Y:S02]  /*eff0*/  @!P2 LOP3.LUT R4, R11.reuse, 0x80000000, R3.reuse, 0xf8, !PT ;  /* 0x800000000b04a812 */ /* 0x140fe400078ef803 */
[----:B------:R-:W-:Y:S01]  /*f000*/  LOP3.LUT R11, R11, 0x800fffff, R3, 0xf8, !PT ;  /* 0x800fffff0b0b7812 */ /* 0x000fe200078ef803 */
[----:B------:R-:W-:Y:S01]  /*f010*/  DFMA R14, R12, -R8, 1 ;  /* 0x3ff000000c0e742b */ /* 0x000fe20000000808 */
[----:B------:R-:W-:Y:S01]  /*f020*/  @!P2 LOP3.LUT R5, R4, 0x100000, RZ, 0xfc, !PT ;  /* 0x001000000405a812 */ /* 0x000fe200078efcff */
[----:B------:R-:W-:-:S06]  /*f030*/  @!P2 IMAD.MOV.U32 R4, RZ, RZ, RZ ;  /* 0x000000ffff04a224 */ /* 0x000fcc00078e00ff */
[----:B------:R-:W-:Y:S02]  /*f040*/  @!P2 DFMA R10, R10, 2, -R4 ;  /* 0x400000000a0aa82b */ /* 0x000fe40000000804 */
[----:B------:R-:W-:-:S08]  /*f050*/  DFMA R14, R12, R14, R12 ;  /* 0x0000000e0c0e722b */ /* 0x000fd0000000000c */
[----:B------:R-:W-:Y:S01]  /*f060*/  @!P2 LOP3.LUT R17, R11, 0x7ff00000, RZ, 0xc0, !PT ;  /* 0x7ff000000b11a812 */ /* 0x000fe200078ec0ff */
[----:B------:R-:W-:-:S04]  /*f070*/  DMUL R4, R14, R10 ;  /* 0x0000000a0e047228 */ /* 0x000fc80000000000 */
[----:B------:R-:W-:-:S04]  /*f080*/  VIADD R22, R17, 0xffffffff ;  /* 0xffffffff11167836 */ /* 0x000fc80000000000 */
[----:B------:R-:W-:Y:S01]  /*f090*/  DFMA R12, R4, -R8, R10 ;  /* 0x80000008040c722b */ /* 0x000fe2000000000a */
[----:B------:R-:W-:-:S04]  /*f0a0*/  ISETP.GT.U32.AND P0, PT, R22, 0x7feffffe, PT ;  /* 0x7feffffe1600780c */ /* 0x000fc80003f04070 */
[----:B------:R-:W-:-:S03]  /*f0b0*/  ISETP.GT.U32.OR P0, PT, R23, 0x7feffffe, P0 ;  /* 0x7feffffe1700780c */ /* 0x000fc60000704470 */
[----:B------:R-:W-:-:S10]  /*f0c0*/  DFMA R12, R14, R12, R4 ;  /* 0x0000000c0e0c722b */ /* 0x000fd40000000004 */
[----:B------:R-:W-:Y:S05]  /*f0d0*/  @P0 BRA `(.L_x_215) ;  /* 0x0000000000680947 */ /* 0x000fea0003800000 */
[CC--:B------:R-:W-:Y:S02]  /*f0e0*/  VIADDMNMX R0, R19.reuse, -R18.reuse, 0xb9600000, !PT ;  /* 0xb960000013007446 */ /* 0x0c0fe40007800912 */
[----:B------:R-:W-:Y:S02]  /*f0f0*/  ISETP.GE.U32.AND P0, PT, R19, R18, PT ;  /* 0x000000121300720c */ /* 0x000fe40003f06070 */
[----:B------:R-:W-:Y:S02]  /*f100*/  VIMNMX R0, PT, PT, R0, 0x46a00000, PT ;  /* 0x46a0000000007848 */ /* 0x000fe40003fe0100 */
[----:B------:R-:W-:Y:S02]  /*f110*/  SEL R3, R16, 0x63400000, !P0 ;  /* 0x6340000010037807 */ /* 0x000fe40004000000 */
[----:B------:R-:W-:-:S03]  /*f120*/  MOV R2, RZ ;  /* 0x000000ff00027202 */ /* 0x000fc60000000f00 */
[----:B------:R-:W-:-:S04]  /*f130*/  IMAD.IADD R0, R0, 0x1, -R3 ;  /* 0x0000000100007824 */ /* 0x000fc800078e0a03 */
[----:B------:R-:W-:-:S06]  /*f140*/  VIADD R3, R0, 0x7fe00000 ;  /* 0x7fe0000000037836 */ /* 0x000fcc0000000000 */
[----:B------:R-:W-:-:S10]  /*f150*/  DMUL R4, R12, R2 ;  /* 0x000000020c047228 */ /* 0x000fd40000000000 */
[----:B------:R-:W-:-:S13]  /*f160*/  FSETP.GTU.AND P0, PT, |R5|, 1.469367938527859385e-39, PT ;  /* 0x001000000500780b */ /* 0x000fda0003f0c200 */
[----:B------:R-:W-:Y:S05]  /*f170*/  @P0 BRA `(.L_x_216) ;  /* 0x0000000000940947 */ /* 0x000fea0003800000 */
[----:B------:R-:W-:Y:S01]  /*f180*/  DFMA R8, R12, -R8, R10 ;  /* 0x800000080c08722b */ /* 0x000fe2000000000a */
[----:B------:R-:W-:-:S09]  /*f190*/  IMAD.MOV.U32 R2, RZ, RZ, RZ ;  /* 0x000000ffff027224 */ /* 0x000fd200078e00ff */
[C---:B------:R-:W-:Y:S02]  /*f1a0*/  FSETP.NEU.AND P0, PT, R9.reuse, RZ, PT ;  /* 0x000000ff0900720b */ /* 0x040fe40003f0d000 */
[----:B------:R-:W-:-:S04]  /*f1b0*/  LOP3.LUT R11, R9, 0x80000000, R7, 0x48, !PT ;  /* 0x80000000090b7812 */ /* 0x000fc800078e4807 */
[----:B------:R-:W-:-:S07]  /*f1c0*/  LOP3.LUT R3, R11, R3, RZ, 0xfc, !PT ;  /* 0x000000030b037212 */ /* 0x000fce00078efcff */
[----:B------:R-:W-:Y:S05]  /*f1d0*/  @!P0 BRA `(.L_x_216) ;  /* 0x00000000007c8947 */ /* 0x000fea0003800000 */
[----:B------:R-:W-:Y:S01]  /*f1e0*/  IMAD.MOV R7, RZ, RZ, -R0 ;  /* 0x000000ffff077224 */ /* 0x000fe200078e0a00 */
[----:B------:R-:W-:Y:S01]  /*f1f0*/  DMUL.RP R2, R12, R2 ;  /* 0x000000020c027228 */ /* 0x000fe20000008000 */
[----:B------:R-:W-:-:S06]  /*f200*/  IMAD.MOV.U32 R6, RZ, RZ, RZ ;  /* 0x000000ffff067224 */ /* 0x000fcc00078e00ff */
[----:B------:R-:W-:-:S03]  /*f210*/  DFMA R6, R4, -R6, R12 ;  /* 0x800000060406722b */ /* 0x000fc6000000000c */
[----:B------:R-:W-:-:S03]  /*f220*/  LOP3.LUT R11, R3, R11, RZ, 0x3c, !PT ;  /* 0x0000000b030b7212 */ /* 0x000fc600078e3cff */
[----:B------:R-:W-:-:S04]  /*f230*/  IADD3 R6, PT, PT, -R0, -0x43300000, RZ ;  /* 0xbcd0000000067810 */ /* 0x000fc80007ffe1ff */
[----:B------:R-:W-:-:S04]  /*f240*/  FSETP.NEU.AND P0, PT, |R7|, R6, PT ;  /* 0x000000060700720b */ /* 0x000fc80003f0d200 */
[----:B------:R-:W-:Y:S02]  /*f250*/  FSEL R4, R2, R4, !P0 ;  /* 0x0000000402047208 */ /* 0x000fe40004000000 */
[----:B------:R-:W-:Y:S01]  /*f260*/  FSEL R5, R11, R5, !P0 ;  /* 0x000000050b057208 */ /* 0x000fe20004000000 */
[----:B------:R-:W-:Y:S06]  /*f270*/  BRA `(.L_x_216) ;  /* 0x0000000000547947 */ /* 0x000fec0003800000 */
.L_x_215:
[----:B------:R-:W-:-:S14]  /*f280*/  DSETP.NAN.AND P0, PT, R2, R2, PT ;  /* 0x000000020200722a */ /* 0x000fdc0003f08000 */
[----:B------:R-:W-:Y:S05]  /*f290*/  @P0 BRA `(.L_x_217) ;  /* 0x0000000000440947 */ /* 0x000fea0003800000 */
[----:B------:R-:W-:-:S14]  /*f2a0*/  DSETP.NAN.AND P0, PT, R6, R6, PT ;  /* 0x000000060600722a */ /* 0x000fdc0003f08000 */
[----:B------:R-:W-:Y:S05]  /*f2b0*/  @P0 BRA `(.L_x_218) ;  /* 0x0000000000300947 */ /* 0x000fea0003800000 */
[----:B------:R-:W-:Y:S01]  /*f2c0*/  ISETP.NE.AND P0, PT, R17, R0, PT ;  /* 0x000000001100720c */ /* 0x000fe20003f05270 */
[----:B------:R-:W-:Y:S02]  /*f2d0*/  IMAD.MOV.U32 R4, RZ, RZ, 0x0 ;  /* 0x00000000ff047424 */ /* 0x000fe400078e00ff */
[----:B------:R-:W-:-:S10]  /*f2e0*/  IMAD.MOV.U32 R5, RZ, RZ, -0x80000 ;  /* 0xfff80000ff057424 */ /* 0x000fd400078e00ff */
[----:B------:R-:W-:Y:S05]  /*f2f0*/  @!P0 BRA `(.L_x_216) ;  /* 0x0000000000348947 */ /* 0x000fea0003800000 */
[----:B------:R-:W-:Y:S02]  /*f300*/  ISETP.NE.AND P0, PT, R17, 0x7ff00000, PT ;  /* 0x7ff000001100780c */ /* 0x000fe40003f05270 */
[----:B------:R-:W-:Y:S02]  /*f310*/  LOP3.LUT R5, R3, 0x80000000, R7, 0x48, !PT ;  /* 0x8000000003057812 */ /* 0x000fe400078e4807 */
[----:B------:R-:W-:-:S13]  /*f320*/  ISETP.EQ.OR P0, PT, R0, RZ, !P0 ;  /* 0x000000ff0000720c */ /* 0x000fda0004702670 */
[----:B------:R-:W-:Y:S01]  /*f330*/  @P0 LOP3.LUT R0, R5, 0x7ff00000, RZ, 0xfc, !PT ;  /* 0x7ff0000005000812 */ /* 0x000fe200078efcff */
[----:B------:R-:W-:Y:S02]  /*f340*/  @!P0 IMAD.MOV.U32 R4, RZ, RZ, RZ ;  /* 0x000000ffff048224 */ /* 0x000fe400078e00ff */
[----:B------:R-:W-:Y:S02]  /*f350*/  @P0 IMAD.MOV.U32 R4, RZ, RZ, RZ ;  /* 0x000000ffff040224 */ /* 0x000fe400078e00ff */
[----:B------:R-:W-:Y:S01]  /*f360*/  @P0 IMAD.MOV.U32 R5, RZ, RZ, R0 ;  /* 0x000000ffff050224 */ /* 0x000fe200078e0000 */
[----:B------:R-:W-:Y:S06]  /*f370*/  BRA `(.L_x_216) ;  /* 0x0000000000147947 */ /* 0x000fec0003800000 */
.L_x_218:
[----:B------:R-:W-:Y:S01]  /*f380*/  LOP3.LUT R5, R7, 0x80000, RZ, 0xfc, !PT ;  /* 0x0008000007057812 */ /* 0x000fe200078efcff */
[----:B------:R-:W-:Y:S01]  /*f390*/  IMAD.MOV.U32 R4, RZ, RZ, R6 ;  /* 0x000000ffff047224 */ /* 0x000fe200078e0006 */
[----:B------:R-:W-:Y:S06]  /*f3a0*/  BRA `(.L_x_216) ;  /* 0x0000000000087947 */ /* 0x000fec0003800000 */
.L_x_217:
[----:B------:R-:W-:Y:S01]  /*f3b0*/  LOP3.LUT R5, R3, 0x80000, RZ, 0xfc, !PT ;  /* 0x0008000003057812 */ /* 0x000fe200078efcff */
[----:B------:R-:W-:-:S07]  /*f3c0*/  IMAD.MOV.U32 R4, RZ, RZ, R2 ;  /* 0x000000ffff047224 */ /* 0x000fce00078e0002 */
.L_x_216:
[----:B------:R-:W-:Y:S05]  /*f3d0*/  BSYNC.RECONVERGENT B0 ;  /* 0x0000000000007941 */ /* 0x000fea0003800200 */
.L_x_214:
[----:B------:R-:W2:Y:S04]  /*f3e0*/  LDL R2, [R1] ;  /* 0x0000000001027983 */ /* 0x000ea80000100800 */
[----:B------:R-:W2:Y:S04]  /*f3f0*/  LDL R16, [R1+0x4] ;  /* 0x0000040001107983 */ /* 0x000ea80000100800 */
[----:B------:R-:W2:Y:S04]  /*f400*/  LDL R17, [R1+0x8] ;  /* 0x0000080001117983 */ /* 0x000ea80000100800 */
[----:B------:R-:W2:Y:S04]  /*f410*/  LDL R18, [R1+0xc] ;  /* 0x00000c0001127983 */ /* 0x000ea80000100800 */
[----:B------:R-:W2:Y:S04]  /*f420*/  LDL R19, [R1+0x10] ;  /* 0x0000100001137983 */ /* 0x000ea80000100800 */
[----:B------:R-:W2:Y:S04]  /*f430*/  LDL R22, [R1+0x14] ;  /* 0x0000140001167983 */ /* 0x000ea80000100800 */
[----:B------:R0:W2:Y:S02]  /*f440*/  LDL R23, [R1+0x18] ;  /* 0x0000180001177983 */ /* 0x0000a40000100800 */
[----:B0-----:R-:W-:Y:S01]  /*f450*/  VIADD R1, R1, 0x20 ;  /* 0x0000002001017836 */ /* 0x001fe20000000000 */
[----:B--2---:R-:W-:Y:S06]  /*f460*/  RET.REL.NODEC R20 `(_Z10draw_scenePd) ;  /* 0xffffff0814e47950 */ /* 0x004fec0003c3ffff */
        .weak           $__internal_2_$__cuda_sm20_dsqrt_rn_f64_mediumpath_v1
        .type           $__internal_2_$__cuda_sm20_dsqrt_rn_f64_mediumpath_v1,@function
        .size           $__internal_2_$__cuda_sm20_dsqrt_rn_f64_mediumpath_v1,($_Z10draw_scenePd$__internal_accurate_pow - $__internal_2_$__cuda_sm20_dsqrt_rn_f64_mediumpath_v1)
$__internal_2_$__cuda_sm20_dsqrt_rn_f64_mediumpath_v1:
[----:B------:R-:W-:Y:S02]  /*f470*/  VIADD R1, R1, 0xfffffff8 ;  /* 0xfffffff801017836 */ /* 0x000fe40000000000 */
[----:B------:R-:W-:-:S03]  /*f480*/  IMAD.MOV.U32 R3, RZ, RZ, R5 ;  /* 0x000000ffff037224 */ /* 0x000fc600078e0005 */
[----:B------:R0:W-:Y:S02]  /*f490*/  STL [R1], R2 ;  /* 0x0000000201007387 */ /* 0x0001e40000100800 */
[----:B0-----:R-:W-:Y:S01]  /*f4a0*/  IMAD.MOV.U32 R2, RZ, RZ, R4 ;  /* 0x000000ffff027224 */ /* 0x001fe200078e0004 */
[----:B------:R-:W-:Y:S01]  /*f4b0*/  ISETP.GE.U32.AND P0, PT, R6, -0x3400000, PT ;  /* 0xfcc000000600780c */ /* 0x000fe20003f06070 */
[----:B------:R-:W-:-:S12]  /*f4c0*/  BSSY.RECONVERGENT B0, `(.L_x_219) ;  /* 0x0000023000007945 */ /* 0x000fd80003800200 */
[----:B------:R-:W-:Y:S05]  /*f4d0*/  @!P0 BRA `(.L_x_220) ;  /* 0x0000000000208947 */ /* 0x000fea0003800000 */
[----:B------:R-:W-:-:S10]  /*f4e0*/  DFMA.RM R8, R8, R10, R12 ;  /* 0x0000000a0808722b */ /* 0x000fd4000000400c */
[----:B------:R-:W-:-:S05]  /*f4f0*/  IADD3 R4, P0, PT, R8, 0x1, RZ ;  /* 0x0000000108047810 */ /* 0x000fca0007f1e0ff */
[----:B------:R-:W-:-:S06]  /*f500*/  IMAD.X R5, RZ, RZ, R9, P0 ;  /* 0x000000ffff057224 */ /* 0x000fcc00000e0609 */
[----:B------:R-:W-:-:S08]  /*f510*/  DFMA.RP R2, -R8, R4, R2 ;  /* 0x000000040802722b */ /* 0x000fd00000008102 */
[----:B------:R-:W-:-:S06]  /*f520*/  DSETP.GT.AND P0, PT, R2, RZ, PT ;  /* 0x000000ff0200722a */ /* 0x000fcc0003f04000 */
[----:B------:R-:W-:Y:S02]  /*f530*/  FSEL R4, R4, R8, P0 ;  /* 0x0000000804047208 */ /* 0x000fe40000000000 */
[----:B------:R-:W-:Y:S01]  /*f540*/  FSEL R5, R5, R9, P0 ;  /* 0x0000000905057208 */ /* 0x000fe20000000000 */
[----:B------:R-:W-:Y:S06]  /*f550*/  BRA `(.L_x_221) ;  /* 0x0000000000647947 */ /* 0x000fec0003800000 */
.L_x_220:
[----:B------:R-:W-:-:S14]  /*f560*/  DSETP.NE.AND P0, PT, R2, RZ, PT ;  /* 0x000000ff0200722a */ /* 0x000fdc0003f05000 */
[----:B------:R-:W-:Y:S05]  /*f570*/  @!P0 BRA `(.L_x_222) ;  /* 0x0000000000588947 */ /* 0x000fea0003800000 */
[----:B------:R-:W-:-:S13]  /*f580*/  ISETP.GE.AND P0, PT, R3, RZ, PT ;  /* 0x000000ff0300720c */ /* 0x000fda0003f06270 */
[----:B------:R-:W-:Y:S02]  /*f590*/  @!P0 IMAD.MOV.U32 R4, RZ, RZ, 0x0 ;  /* 0x00000000ff048424 */ /* 0x000fe400078e00ff */
[----:B------:R-:W-:Y:S01]  /*f5a0*/  @!P0 IMAD.MOV.U32 R5, RZ, RZ, -0x80000 ;  /* 0xfff80000ff058424 */ /* 0x000fe200078e00ff */
[----:B------:R-:W-:Y:S06]  /*f5b0*/  @!P0 BRA `(.L_x_221) ;  /* 0x00000000004c8947 */ /* 0x000fec0003800000 */
[----:B------:R-:W-:-:S13]  /*f5c0*/  ISETP.GT.AND P0, PT, R3, 0x7fefffff, PT ;  /* 0x7fefffff0300780c */ /* 0x000fda0003f04270 */
[----:B------:R-:W-:Y:S05]  /*f5d0*/  @P0 BRA `(.L_x_222) ;  /* 0x0000000000400947 */ /* 0x000fea0003800000 */
[----:B------:R-:W-:Y:S01]  /*f5e0*/  DMUL R2, R2, 8.11296384146066816958e+31 ;  /* 0x4690000002027828 */ /* 0x000fe20000000000 */
[----:B------:R-:W-:Y:S02]  /*f5f0*/  IMAD.MOV.U32 R4, RZ, RZ, RZ ;  /* 0x000000ffff047224 */ /* 0x000fe400078e00ff */
[----:B------:R-:W-:Y:S02]  /*f600*/  IMAD.MOV.U32 R8, RZ, RZ, 0x0 ;  /* 0x00000000ff087424 */ /* 0x000fe400078e00ff */
[----:B------:R-:W-:Y:S01]  /*f610*/  IMAD.MOV.U32 R9, RZ, RZ, 0x3fd80000 ;  /* 0x3fd80000ff097424 */ /* 0x000fe200078e00ff */
[----:B------:R-:W0:Y:S02]  /*f620*/  MUFU.RSQ64H R5, R3 ;  /* 0x0000000300057308 */ /* 0x000e240000001c00 */
[----:B0-----:R-:W-:-:S08]  /*f630*/  DMUL R6, R4, R4 ;  /* 0x0000000404067228 */ /* 0x001fd00000000000 */
[----:B------:R-:W-:-:S08]  /*f640*/  DFMA R6, R2, -R6, 1 ;  /* 0x3ff000000206742b */ /* 0x000fd00000000806 */
[----:B------:R-:W-:Y:S02]  /*f650*/  DFMA R8, R6, R8, 0.5 ;  /* 0x3fe000000608742b */ /* 0x000fe40000000008 */
[----:B------:R-:W-:-:S08]  /*f660*/  DMUL R6, R4, R6 ;  /* 0x0000000604067228 */ /* 0x000fd00000000000 */
[----:B------:R-:W-:-:S08]  /*f670*/  DFMA R6, R8, R6, R4 ;  /* 0x000000060806722b */ /* 0x000fd00000000004 */
[----:B------:R-:W-:Y:S02]  /*f680*/  DMUL R4, R2, R6 ;  /* 0x0000000602047228 */ /* 0x000fe40000000000 */
[----:B------:R-:W-:-:S06]  /*f690*/  VIADD R7, R7, 0xfff00000 ;  /* 0xfff0000007077836 */ /* 0x000fcc0000000000 */
[----:B------:R-:W-:-:S08]  /*f6a0*/  DFMA R8, R4, -R4, R2 ;  /* 0x800000040408722b */ /* 0x000fd00000000002 */
[----:B------:R-:W-:-:S10]  /*f6b0*/  DFMA R4, R6, R8, R4 ;  /* 0x000000080604722b */ /* 0x000fd40000000004 */
[----:B------:R-:W-:Y:S01]  /*f6c0*/  VIADD R5, R5, 0xfcb00000 ;  /* 0xfcb0000005057836 */ /* 0x000fe20000000000 */
[----:B------:R-:W-:Y:S06]  /*f6d0*/  BRA `(.L_x_221) ;  /* 0x0000000000047947 */ /* 0x000fec0003800000 */
.L_x_222:
[----:B------:R-:W-:-:S11]  /*f6e0*/  DADD R4, R2, R2 ;  /* 0x0000000002047229 */ /* 0x000fd60000000002 */
.L_x_221:
[----:B------:R-:W-:Y:S05]  /*f6f0*/  BSYNC.RECONVERGENT B0 ;  /* 0x0000000000007941 */ /* 0x000fea0003800200 */
.L_x_219:
[----:B------:R0:W2:Y:S02]  /*f700*/  LDL R2, [R1] ;  /* 0x0000000001027983 */ /* 0x0000a40000100800 */
[----:B0-----:R-:W-:Y:S01]  /*f710*/  VIADD R1, R1, 0x8 ;  /* 0x0000000801017836 */ /* 0x001fe20000000000 */
[----:B--2---:R-:W-:Y:S06]  /*f720*/  RET.REL.NODEC R20 `(_Z10draw_scenePd) ;  /* 0xffffff0814347950 */ /* 0x004fec0003c3ffff */
        .type           $_Z10draw_scenePd$__internal_accurate_pow,@function
        .size           $_Z10draw_scenePd$__internal_accurate_pow,(.L_x_230 - $_Z10draw_scenePd$__internal_accurate_pow)
$_Z10draw_scenePd$__internal_accurate_pow:
        /* <DEDUP_REMOVED lines=16> */
[----:B------:R-:W-:Y:S01]  /*f830*/  ISETP.GT.U32.AND P0, PT, R3, 0xfffff, PT ;  /* 0x000fffff0300780c */ /* 0x000fe20003f04070 */
[----:B------:R-:W-:Y:S01]  /*f840*/  IMAD.MOV.U32 R10, RZ, RZ, RZ ;  /* 0x000000ffff0a7224 */ /* 0x000fe200078e00ff */
[----:B------:R-:W-:Y:S01]  /*f850*/  MOV R0, R3 ;  /* 0x0000000300007202 */ /* 0x000fe20000000f00 */
[----:B------:R-:W-:Y:S01]  /*f860*/  IMAD.MOV.U32 R16, RZ, RZ, 0x41ad3b5a ;  /* 0x41ad3b5aff107424 */ /* 0x000fe200078e00ff */
[----:B------:R-:W-:Y:S01]  /*f870*/  UMOV UR4, 0x7d2cafe2 ;  /* 0x7d2cafe200047882 */ /* 0x000fe20000000000 */
[----:B------:R-:W-:Y:S01]  /*f880*/  IMAD.MOV.U32 R17, RZ, RZ, 0x3ed0f5d2 ;  /* 0x3ed0f5d2ff117424 */ /* 0x000fe200078e00ff */
[----:B------:R-:W-:Y:S01]  /*f890*/  UMOV UR5, 0x3eb0f5ff ;  /* 0x3eb0f5ff00057882 */ /* 0x000fe20000000000 */
[----:B------:R-:W-:Y:S01]  /*f8a0*/  UMOV UR6, 0x3b39803f ;  /* 0x3b39803f00067882 */ /* 0x000fe20000000000 */
[----:B------:R-:W-:Y:S01]  /*f8b0*/  UMOV UR7, 0x3c7abc9e ;  /* 0x3c7abc9e00077882 */ /* 0x000fe20000000000 */
[----:B------:R-:W-:Y:S04]  /*f8c0*/  BSSY.RECONVERGENT B0, `(.L_x_223) ;  /* 0x000009e000007945 */ /* 0x000fe80003800200 */
[----:B------:R-:W-:-:S10]  /*f8d0*/  @!P0 DMUL R28, R2, 1.80143985094819840000e+16 ;  /* 0x43500000021c8828 */ /* 0x000fd40000000000 */
[----:B------:R-:W-:Y:S02]  /*f8e0*/  @!P0 IMAD.MOV.U32 R0, RZ, RZ, R29 ;  /* 0x000000ffff008224 */ /* 0x000fe400078e001d */
[----:B------:R-:W-:-:S03]  /*f8f0*/  @!P0 IMAD.MOV.U32 R2, RZ, RZ, R28 ;  /* 0x000000ffff028224 */ /* 0x000fc600078e001c */
[----:B------:R-:W-:Y:S01]  /*f900*/  LOP3.LUT R0, R0, 0x800fffff, RZ, 0xc0, !PT ;  /* 0x800fffff00007812 */ /* 0x000fe200078ec0ff */
[----:B------:R-:W-:Y:S01]  /*f910*/  IMAD.MOV.U32 R4, RZ, RZ, R2 ;  /* 0x000000ffff047224 */ /* 0x000fe200078e0002 */
[----:B------:R-:W-:Y:S02]  /*f920*/  SHF.R.U32.HI R2, RZ, 0x14, R3 ;  /* 0x00000014ff027819 */ /* 0x000fe40000011603 */
[----:B------:R-:W-:Y:S01]  /*f930*/  LOP3.LUT R5, R0, 0x3ff00000, RZ, 0xfc, !PT ;  /* 0x3ff0000000057812 */ /* 0x000fe200078efcff */
[----:B------:R-:W-:Y:S01]  /*f940*/  IMAD.SHL.U32 R0, R7, 0x2, RZ ;  /* 0x0000000207007824 */ /* 0x000fe200078e00ff */
[----:B------:R-:W-:Y:S02]  /*f950*/  @!P0 LEA.HI R2, R29, 0xffffffca, RZ, 0xc ;  /* 0xffffffca1d028811 */ /* 0x000fe400078f60ff */
[----:B------:R-:W-:Y:S02]  /*f960*/  ISETP.GE.U32.AND P1, PT, R5, 0x3ff6a09f, PT ;  /* 0x3ff6a09f0500780c */ /* 0x000fe40003f26070 */
[----:B------:R-:W-:Y:S01]  /*f970*/  ISETP.GT.U32.AND P0, PT, R0, -0x2000001, PT ;  /* 0xfdffffff0000780c */ /* 0x000fe20003f04070 */
[----:B------:R-:W-:-:S10]  /*f980*/  VIADD R3, R2, 0xfffffc01 ;  /* 0xfffffc0102037836 */ /* 0x000fd40000000000 */
[----:B------:R-:W-:Y:S02]  /*f990*/  @P1 VIADD R9, R5, 0xfff00000 ;  /* 0xfff0000005091836 */ /* 0x000fe40000000000 */
[----:B------:R-:W-:Y:S01]  /*f9a0*/  @P1 VIADD R3, R2, 0xfffffc02 ;  /* 0xfffffc0202031836 */ /* 0x000fe20000000000 */
[----:B------:R-:W-:Y:S01]  /*f9b0*/  @P0 LOP3.LUT R7, R7, 0xff0fffff, RZ, 0xc0, !PT ;  /* 0xff0fffff07070812 */ /* 0x000fe200078ec0ff */
[----:B------:R-:W-:-:S03]  /*f9c0*/  @P1 IMAD.MOV.U32 R5, RZ, RZ, R9 ;  /* 0x000000ffff051224 */ /* 0x000fc600078e0009 */
[----:B------:R-:W-:Y:S01]  /*f9d0*/  LOP3.LUT R2, R3, 0x80000000, RZ, 0x3c, !PT ;  /* 0x8000000003027812 */ /* 0x000fe200078e3cff */
[----:B------:R-:W-:Y:S02]  /*f9e0*/  IMAD.MOV.U32 R3, RZ, RZ, 0x43300000 ;  /* 0x43300000ff037424 */ /* 0x000fe400078e00ff */
[C---:B------:R-:W-:Y:S02]  /*f9f0*/  DADD R8, R4.reuse, 1 ;  /* 0x3ff0000004087429 */ /* 0x040fe40000000000 */
[----:B------:R-:W-:-:S04]  /*fa00*/  DADD R4, R4, -1 ;  /* 0xbff0000004047429 */ /* 0x000fc80000000000 */
[----:B------:R-:W0:Y:S02]  /*fa10*/  MUFU.RCP64H R11, R9 ;  /* 0x00000009000b7308 */ /* 0x000e240000001800 */
[----:B0-----:R-:W-:-:S08]  /*fa20*/  DFMA R12, -R8, R10, 1 ;  /* 0x3ff00000080c742b */ /* 0x001fd0000000010a */
[----:B------:R-:W-:-:S08]  /*fa30*/  DFMA R12, R12, R12, R12 ;  /* 0x0000000c0c0c722b */ /* 0x000fd0000000000c */
[----:B------:R-:W-:-:S08]  /*fa40*/  DFMA R12, R10, R12, R10 ;  /* 0x0000000c0a0c722b */ /* 0x000fd0000000000a */
[----:B------:R-:W-:-:S08]  /*fa50*/  DMUL R10, R4, R12 ;  /* 0x0000000c040a7228 */ /* 0x000fd00000000000 */
[----:B------:R-:W-:-:S08]  /*fa60*/  DFMA R10, R4, R12, R10 ;  /* 0x0000000c040a722b */ /* 0x000fd0000000000a */
[CC--:B------:R-:W-:Y:S02]  /*fa70*/  DMUL R14, R10.reuse, R10.reuse ;  /* 0x0000000a0a0e7228 */ /* 0x0c0fe40000000000 */
[----:B------:R-:W-:-:S06]  /*fa80*/  DMUL R24, R10, R10 ;  /* 0x0000000a0a187228 */ /* 0x000fcc0000000000 */
[----:B------:R-:W-:Y:S01]  /*fa90*/  DFMA R8, R14, UR4, R16 ;  /* 0x000000040e087c2b */ /* 0x000fe20008000010 */
[----:B------:R-:W-:Y:S01]  /*faa0*/  UMOV UR4, 0x75488a3f ;  /* 0x75488a3f00047882 */ /* 0x000fe20000000000 */
[----:B------:R-:W-:Y:S01]  /*fab0*/  UMOV UR5, 0x3ef3b20a ;  /* 0x3ef3b20a00057882 */ /* 0x000fe20000000000 */
[----:B------:R-:W-:-:S05]  /*fac0*/  DADD R16, R4, -R10 ;  /* 0x0000000004107229 */ /* 0x000fca000000080a */
[----:B------:R-:W-:Y:S01]  /*fad0*/  DFMA R8, R14, R8, UR4 ;  /* 0x000000040e087e2b */ /* 0x000fe20008000008 */
[----:B------:R-:W-:Y:S01]  /*fae0*/  UMOV UR4, 0xe4faecd5 ;  /* 0xe4faecd500047882 */ /* 0x000fe20000000000 */
[----:B------:R-:W-:Y:S01]  /*faf0*/  UMOV UR5, 0x3f1745cd ;  /* 0x3f1745cd00057882 */ /* 0x000fe20000000000 */
[----:B------:R-:W-:-:S05]  /*fb00*/  DADD R16, R16, R16 ;  /* 0x0000000010107229 */ /* 0x000fca0000000010 */
[----:B------:R-:W-:Y:S01]  /*fb10*/  DFMA R8, R14, R8, UR4 ;  /* 0x000000040e087e2b */ /* 0x000fe20008000008 */
[----:B------:R-:W-:Y:S01]  /*fb20*/  UMOV UR4, 0x258a578b ;  /* 0x258a578b00047882 */ /* 0x000fe20000000000 */
[----:B------:R-:W-:Y:S01]  /*fb30*/  UMOV UR5, 0x3f3c71c7 ;  /* 0x3f3c71c700057882 */ /* 0x000fe20000000000 */
[----:B------:R-:W-:-:S05]  /*fb40*/  DFMA R16, R4, -R10, R16 ;  /* 0x8000000a0410722b */ /* 0x000fca0000000010 */
[----:B------:R-:W-:Y:S01]  /*fb50*/  DFMA R8, R14, R8, UR4 ;  /* 0x000000040e087e2b */ /* 0x000fe20008000008 */
[----:B------:R-:W-:Y:S01]  /*fb60*/  UMOV UR4, 0x9242b910 ;  /* 0x9242b91000047882 */ /* 0x000fe20000000000 */
[----:B------:R-:W-:Y:S01]  /*fb70*/  UMOV UR5, 0x3f624924 ;  /* 0x3f62492400057882 */ /* 0x000fe20000000000 */
[----:B------:R-:W-:-:S05]  /*fb80*/  DMUL R16, R12, R16 ;  /* 0x000000100c107228 */ /* 0x000fca0000000000 */
[----:B------:R-:W-:Y:S01]  /*fb90*/  DFMA R8, R14, R8, UR4 ;  /* 0x000000040e087e2b */ /* 0x000fe20008000008 */
[----:B------:R-:W-:Y:S01]  /*fba0*/  UMOV UR4, 0x99999dfb ;  /* 0x99999dfb00047882 */ /* 0x000fe20000000000 */
[----:B------:R-:W-:-:S03]  /*fbb0*/  UMOV UR5, 0x3f899999 ;  /* 0x3f89999900057882 */ /* 0x000fc60000000000 */
[----:B------:R-:W-:Y:S02]  /*fbc0*/  VIADD R13, R17, 0x100000 ;  /* 0x00100000110d7836 */ /* 0x000fe40000000000 */
[----:B------:R-:W-:Y:S01]  /*fbd0*/  IMAD.MOV.U32 R12, RZ, RZ, R16 ;  /* 0x000000ffff0c7224 */ /* 0x000fe200078e0010 */
[----:B------:R-:W-:Y:S01]  /*fbe0*/  DFMA R8, R14, R8, UR4 ;  /* 0x000000040e087e2b */ /* 0x000fe20008000008 */
[----:B------:R-:W-:Y:S01]  /*fbf0*/  UMOV UR4, 0x55555555 ;  /* 0x5555555500047882 */ /* 0x000fe20000000000 */
[----:B------:R-:W-:-:S06]  /*fc00*/  UMOV UR5, 0x3fb55555 ;  /* 0x3fb5555500057882 */ /* 0x000fcc0000000000 */
[----:B------:R-:W-:-:S08]  /*fc10*/  DFMA R18, R14, R8, UR4 ;  /* 0x000000040e127e2b */ /* 0x000fd00008000008 */
[----:B------:R-:W-:Y:S01]  /*fc20*/  DADD R22, -R18, UR4 ;  /* 0x0000000412167e29 */ /* 0x000fe20008000100 */
[----:B------:R-:W-:Y:S01]  /*fc30*/  UMOV UR4, 0xb9e7b0 ;  /* 0x00b9e7b000047882 */ /* 0x000fe20000000000 */
[----:B------:R-:W-:-:S06]  /*fc40*/  UMOV UR5, 0x3c46a4cb ;  /* 0x3c46a4cb00057882 */ /* 0x000fcc0000000000 */
[----:B------:R-:W-:Y:S02]  /*fc50*/  DFMA R22, R14, R8, R22 ;  /* 0x000000080e16722b */ /* 0x000fe40000000016 */
[C---:B------:R-:W-:Y:S02]  /*fc60*/  DMUL R14, R10.reuse, R24 ;  /* 0x000000180a0e7228 */ /* 0x040fe40000000000 */
[----:B------:R-:W-:-:S04]  /*fc70*/  DFMA R8, R10, R10, -R24 ;  /* 0x0000000a0a08722b */ /* 0x000fc80000000818 */
[----:B------:R-:W-:Y:S01]  /*fc80*/  DADD R22, R22, -UR4 ;  /* 0x8000000416167e29 */ /* 0x000fe20008000000 */
[----:B------:R-:W-:Y:S01]  /*fc90*/  UMOV UR4, 0x80000000 ;  /* 0x8000000000047882 */ /* 0x000fe20000000000 */
[C---:B------:R-:W-:Y:S01]  /*fca0*/  DFMA R26, R10.reuse, R24, -R14 ;  /* 0x000000180a1a722b */ /* 0x040fe2000000080e */
[----:B------:R-:W-:Y:S01]  /*fcb0*/  UMOV UR5, 0x43300000 ;  /* 0x4330000000057882 */ /* 0x000fe20000000000 */
[----:B------:R-:W-:-:S04]  /*fcc0*/  DFMA R8, R10, R12, R8 ;  /* 0x0000000c0a08722b */ /* 0x000fc80000000008 */
[----:B------:R-:W-:Y:S02]  /*fcd0*/  DADD R4, R18, R22 ;  /* 0x0000000012047229 */ /* 0x000fe40000000016 */
[----:B------:R-:W-:-:S06]  /*fce0*/  DFMA R26, R16, R24, R26 ;  /* 0x00000018101a722b */ /* 0x000fcc000000001a */
[----:B------:R-:W-:Y:S02]  /*fcf0*/  DMUL R12, R4, R14 ;  /* 0x0000000e040c7228 */ /* 0x000fe40000000000 */
[----:B------:R-:W-:Y:S02]  /*fd00*/  DFMA R8, R10, R8, R26 ;  /* 0x000000080a08722b */ /* 0x000fe4000000001a */
[----:B------:R-:W-:-:S04]  /*fd10*/  DADD R18, R18, -R4 ;  /* 0x0000000012127229 */ /* 0x000fc80000000804 */
[----:B------:R-:W-:-:S04]  /*fd20*/  DFMA R24, R4, R14, -R12 ;  /* 0x0000000e0418722b */ /* 0x000fc8000000080c */
[----:B------:R-:W-:-:S04]  /*fd30*/  DADD R18, R22, R18 ;  /* 0x0000000016127229 */ /* 0x000fc80000000012 */
[----:B------:R-:W-:-:S08]  /*fd40*/  DFMA R8, R4, R8, R24 ;  /* 0x000000080408722b */ /* 0x000fd00000000018 */
[----:B------:R-:W-:-:S08]  /*fd50*/  DFMA R8, R18, R14, R8 ;  /* 0x0000000e1208722b */ /* 0x000fd00000000008 */
[----:B------:R-:W-:-:S08]  /*fd60*/  DADD R4, R12, R8 ;  /* 0x000000000c047229 */ /* 0x000fd00000000008 */
[--C-:B------:R-:W-:Y:S02]  /*fd70*/  DADD R14, R10, R4.reuse ;  /* 0x000000000a0e7229 */ /* 0x100fe40000000004 */
[----:B------:R-:W-:-:S06]  /*fd80*/  DADD R12, R12, -R4 ;  /* 0x000000000c0c7229 */ /* 0x000fcc0000000804 */
[----:B------:R-:W-:Y:S02]  /*fd90*/  DADD R10, R10, -R14 ;  /* 0x000000000a0a7229 */ /* 0x000fe4000000080e */
[----:B------:R-:W-:-:S06]  /*fda0*/  DADD R12, R8, R12 ;  /* 0x00000000080c7229 */ /* 0x000fcc000000000c */
[----:B------:R-:W-:Y:S02]  /*fdb0*/  DADD R10, R4, R10 ;  /* 0x00000000040a7229 */ /* 0x000fe4000000000a */
[----:B------:R-:W-:Y:S01]  /*fdc0*/  DADD R4, R2, -UR4 ;  /* 0x8000000402047e29 */ /* 0x000fe20008000000 */
[----:B------:R-:W-:Y:S01]  /*fdd0*/  UMOV UR4, 0xfefa39ef ;  /* 0xfefa39ef00047882 */ /* 0x000fe20000000000 */
[----:B------:R-:W-:-:S04]  /*fde0*/  UMOV UR5, 0x3fe62e42 ;  /* 0x3fe62e4200057882 */ /* 0x000fc80000000000 */
[----:B------:R-:W-:-:S08]  /*fdf0*/  DADD R10, R12, R10 ;  /* 0x000000000c0a7229 */ /* 0x000fd0000000000a */
[----:B------:R-:W-:-:S08]  /*fe00*/  DADD R10, R16, R10 ;  /* 0x00000000100a7229 */ /* 0x000fd0000000000a */
[----:B------:R-:W-:-:S08]  /*fe10*/  DADD R2, R14, R10 ;  /* 0x000000000e027229 */ /* 0x000fd0000000000a */
[--C-:B------:R-:W-:Y:S02]  /*fe20*/  DFMA R8, R4, UR4, R2.reuse ;  /* 0x0000000404087c2b */ /* 0x100fe40008000002 */
[----:B------:R-:W-:-:S06]  /*fe30*/  DADD R14, R14, -R2 ;  /* 0x000000000e0e7229 */ /* 0x000fcc0000000802 */
[----:B------:R-:W-:Y:S02]  /*fe40*/  DFMA R12, R4, -UR4, R8 ;  /* 0x80000004040c7c2b */ /* 0x000fe40008000008 */
[----:B------:R-:W-:-:S06]  /*fe50*/  DADD R14, R10, R14 ;  /* 0x000000000a0e7229 */ /* 0x000fcc000000000e */
[----:B------:R-:W-:-:S08]  /*fe60*/  DADD R12, -R2, R12 ;  /* 0x00000000020c7229 */ /* 0x000fd0000000010c */
[----:B------:R-:W-:-:S08]  /*fe70*/  DADD R12, R14, -R12 ;  /* 0x000000000e0c7229 */ /* 0x000fd0000000080c */
[----:B------:R-:W-:-:S08]  /*fe80*/  DFMA R12, R4, UR6, R12 ;  /* 0x00000006040c7c2b */ /* 0x000fd0000800000c */
[----:B------:R-:W-:-:S08]  /*fe90*/  DADD R2, R8, R12 ;  /* 0x0000000008027229 */ /* 0x000fd0000000000c */
[----:B------:R-:W-:Y:S02]  /*fea0*/  DADD R8, R8, -R2 ;  /* 0x0000000008087229 */ /* 0x000fe40000000802 */
[----:B------:R-:W-:-:S06]  /*feb0*/  DMUL R4, R2, R6 ;  /* 0x0000000602047228 */ /* 0x000fcc0000000000 */
[----:B------:R-:W-:Y:S02]  /*fec0*/  DADD R8, R12, R8 ;  /* 0x000000000c087229 */ /* 0x000fe40000000008 */
[----:B------:R-:W-:-:S08]  /*fed0*/  DFMA R2, R2, R6, -R4 ;  /* 0x000000060202722b */ /* 0x000fd00000000804 */
[----:B------:R-:W-:Y:S01]  /*fee0*/  DFMA R2, R8, R6, R2 ;  /* 0x000000060802722b */ /* 0x000fe20000000002 */
[----:B------:R-:W-:Y:S02]  /*fef0*/  IMAD.MOV.U32 R6, RZ, RZ, 0x652b82fe ;  /* 0x652b82feff067424 */ /* 0x000fe400078e00ff */
[----:B------:R-:W-:-:S05]  /*ff00*/  IMAD.MOV.U32 R7, RZ, RZ, 0x3ff71547 ;  /* 0x3ff71547ff077424 */ /* 0x000fca00078e00ff */
[----:B------:R-:W-:-:S08]  /*ff10*/  DADD R10, R4, R2 ;  /* 0x00000000040a7229 */ /* 0x000fd00000000002 */
[----:B------:R-:W-:Y:S02]  /*ff20*/  DFMA R12, R10, R6, 6.75539944105574400000e+15 ;  /* 0x433800000a0c742b */ /* 0x000fe40000000006 */
[----:B------:R-:W-:Y:S01]  /*ff30*/  FSETP.GEU.AND P0, PT, |R11|, 4.1917929649353027344, PT ;  /* 0x4086232b0b00780b */ /* 0x000fe20003f0e200 */
[----:B------:R-:W-:-:S05]  /*ff40*/  DADD R4, R4, -R10 ;  /* 0x0000000004047229 */ /* 0x000fca000000080a */
[----:B------:R-:W-:-:S08]  /*ff50*/  DADD R6, R12, -6.75539944105574400000e+15 ;  /* 0xc33800000c067429 */ /* 0x000fd00000000000 */
[----:B------:R-:W-:Y:S01]  /*ff60*/  DFMA R8, R6, -UR4, R10 ;  /* 0x8000000406087c2b */ /* 0x000fe2000800000a */
[----:B------:R-:W-:Y:S01]  /*ff70*/  UMOV UR4, 0x3b39803f ;  /* 0x3b39803f00047882 */ /* 0x000fe20000000000 */
[----:B------:R-:W-:-:S06]  /*ff80*/  UMOV UR5, 0x3c7abc9e ;  /* 0x3c7abc9e00057882 */ /* 0x000fcc0000000000 */
[----:B------:R-:W-:Y:S01]  /*ff90*/  DFMA R8, R6, -UR4, R8 ;  /* 0x8000000406087c2b */ /* 0x000fe20008000008 */
[----:B------:R-:W-:Y:S01]  /*ffa0*/  UMOV UR4, 0x69ce2bdf ;  /* 0x69ce2bdf00047882 */ /* 0x000fe20000000000 */
[----:B------:R-:W-:Y:S01]  /*ffb0*/  IMAD.MOV.U32 R6, RZ, RZ, -0x35dec16 ;  /* 0xfca213eaff067424 */ /* 0x000fe200078e00ff */
[----:B------:R-:W-:Y:S01]  /*ffc0*/  UMOV UR5, 0x3e5ade15 ;  /* 0x3e5ade1500057882 */ /* 0x000fe20000000000 */
[----:B------:R-:W-:-:S06]  /*ffd0*/  IMAD.MOV.U32 R7, RZ, RZ, 0x3e928af3 ;  /* 0x3e928af3ff077424 */ /* 0x000fcc00078e00ff */
[----:B------:R-:W-:Y:S01]  /*ffe0*/  DFMA R6, R8, UR4, R6 ;  /* 0x0000000408067c2b */ /* 0x000fe20008000006 */
[----:B------:R-:W-:Y:S01]  /*fff0*/  UMOV UR4, 0x62401315 ;  /* 0x6240131500047882 */ /* 0x000fe20000000000 */
[----:B------:R-:W-:-:S06]  /*10000*/  UMOV UR5, 0x3ec71dee ;  /* 0x3ec71dee00057882 */ /* 0x000fcc0000000000 */
[----:B------:R-:W-:Y:S01]  /*10010*/  DFMA R6, R8, R6, UR4 ;  /* 0x0000000408067e2b */ /* 0x000fe20008000006 */
        /* <DEDUP_REMOVED lines=20> */
[----:B------:R-:W-:-:S08]  /*10160*/  DFMA R6, R8, R6, UR4 ;  /* 0x0000000408067e2b */ /* 0x000fd00008000006 */
[----:B------:R-:W-:-:S08]  /*10170*/  DFMA R6, R8, R6, 1 ;  /* 0x3ff000000806742b */ /* 0x000fd00000000006 */
[----:B------:R-:W-:Y:S02]  /*10180*/  DFMA R6, R8, R6, 1 ;  /* 0x3ff000000806742b */ /* 0x000fe40000000006 */
[----:B------:R-:W-:-:S08]  /*10190*/  DADD R8, R2, R4 ;  /* 0x0000000002087229 */ /* 0x000fd00000000004 */
[----:B------:R-:W-:Y:S02]  /*101a0*/  IMAD R3, R12, 0x100000, R7 ;  /* 0x001000000c037824 */ /* 0x000fe400078e0207 */
[----:B------:R-:W-:Y:S01]  /*101b0*/  IMAD.MOV.U32 R2, RZ, RZ, R6 ;  /* 0x000000ffff027224 */ /* 0x000fe200078e0006 */
[----:B------:R-:W-:Y:S06]  /*101c0*/  @!P0 BRA `(.L_x_224) ;  /* 0x0000000000348947 */ /* 0x000fec0003800000 */
[----:B------:R-:W-:Y:S01]  /*101d0*/  FSETP.GEU.AND P1, PT, |R11|, 4.2275390625, PT ;  /* 0x408748000b00780b */ /* 0x000fe20003f2e200 */
[C---:B------:R-:W-:Y:S02]  /*101e0*/  DADD R2, R10.reuse, +INF ;  /* 0x7ff000000a027429 */ /* 0x040fe40000000000 */
[----:B------:R-:W-:-:S08]  /*101f0*/  DSETP.GEU.AND P0, PT, R10, RZ, PT ;  /* 0x000000ff0a00722a */ /* 0x000fd00003f0e000 */
[----:B------:R-:W-:Y:S02]  /*10200*/  FSEL R2, R2, RZ, P0 ;  /* 0x000000ff02027208 */ /* 0x000fe40000000000 */
[----:B------:R-:W-:Y:S01]  /*10210*/  @!P1 LEA.HI R0, R12, R12, RZ, 0x1 ;  /* 0x0000000c0c009211 */ /* 0x000fe200078f08ff */
[----:B------:R-:W-:Y:S01]  /*10220*/  @!P1 IMAD.MOV.U32 R4, RZ, RZ, R6 ;  /* 0x000000ffff049224 */ /* 0x000fe200078e0006 */
[----:B------:R-:W-:Y:S01]  /*10230*/  FSEL R3, R3, RZ, P0 ;  /* 0x000000ff03037208 */ /* 0x000fe20000000000 */
[----:B------:R-:W-:Y:S01]  /*10240*/  @!P1 IMAD.MOV.U32 R6, RZ, RZ, RZ ;  /* 0x000000ffff069224 */ /* 0x000fe200078e00ff */
[----:B------:R-:W-:-:S05]  /*10250*/  @!P1 SHF.R.S32.HI R5, RZ, 0x1, R0 ;  /* 0x00000001ff059819 */ /* 0x000fca0000011400 */
[----:B------:R-:W-:Y:S02]  /*10260*/  @!P1 IMAD.IADD R12, R12, 0x1, -R5 ;  /* 0x000000010c0c9824 */ /* 0x000fe400078e0a05 */
[----:B------:R-:W-:-:S03]  /*10270*/  @!P1 IMAD R5, R5, 0x100000, R7 ;  /* 0x0010000005059824 */ /* 0x000fc600078e0207 */
[----:B------:R-:W-:-:S06]  /*10280*/  @!P1 LEA R7, R12, 0x3ff00000, 0x14 ;  /* 0x3ff000000c079811 */ /* 0x000fcc00078ea0ff */
[----:B------:R-:W-:-:S11]  /*10290*/  @!P1 DMUL R2, R4, R6 ;  /* 0x0000000604029228 */ /* 0x000fd60000000000 */
.L_x_224:
[----:B------:R-:W-:Y:S05]  /*102a0*/  BSYNC.RECONVERGENT B0 ;  /* 0x0000000000007941 */ /* 0x000fea0003800200 */
.L_x_223:
[----:B------:R-:W-:Y:S01]  /*102b0*/  DFMA R4, R8, R2, R2 ;  /* 0x000000020804722b */ /* 0x000fe20000000002 */
[----:B------:R-:W2:Y:S01]  /*102c0*/  LDL R16, [R1+0x4] ;  /* 0x0000040001107983 */ /* 0x000ea20000100800 */
[----:B------:R-:W-:-:S03]  /*102d0*/  DSETP.NEU.AND P0, PT, |R2|, +INF , PT ;  /* 0x7ff000000200742a */ /* 0x000fc60003f0d200 */
[----:B------:R-:W2:Y:S04]  /*102e0*/  LDL R17, [R1+0x8] ;  /* 0x0000080001117983 */ /* 0x000ea80000100800 */
[----:B------:R-:W2:Y:S01]  /*102f0*/  LDL R18, [R1+0xc] ;  /* 0x00000c0001127983 */ /* 0x000ea20000100800 */
[----:B------:R-:W-:Y:S02]  /*10300*/  FSEL R4, R2, R4, !P0 ;  /* 0x0000000402047208 */ /* 0x000fe40004000000 */
[----:B------:R-:W-:Y:S01]  /*10310*/  FSEL R5, R3, R5, !P0 ;  /* 0x0000000503057208 */ /* 0x000fe20004000000 */
[----:B------:R-:W2:Y:S04]  /*10320*/  LDL R2, [R1] ;  /* 0x0000000001027983 */ /* 0x000ea80000100800 */
[----:B------:R-:W2:Y:S04]  /*10330*/  LDL R19, [R1+0x10] ;  /* 0x0000100001137983 */ /* 0x000ea80000100800 */
[----:B------:R-:W2:Y:S04]  /*10340*/  LDL R22, [R1+0x14] ;  /* 0x0000140001167983 */ /* 0x000ea80000100800 */
[----:B------:R-:W2:Y:S04]  /*10350*/  LDL R23, [R1+0x18] ;  /* 0x0000180001177983 */ /* 0x000ea80000100800 */
        /* <DEDUP_REMOVED lines=8> */
.L_x_225:
[----:B------:R-:W-:-:S00]  /*103e0*/  BRA `(.L_x_225) ;  /* 0xfffffffc00fc7947 */ /* 0x000fc0000383ffff */
[----:B------:R-:W-:-:S00]  /*103f0*/  NOP ;  /* 0x0000000000007918 */ /* 0x000fc00000000000 */
        /* <DEDUP_REMOVED lines=8> */
.L_x_230:


//--------------------- .nv.shared.reserved.0     --------------------------
	.section	.nv.shared.reserved.0,"aw",@nobits
	.weak		__nv_reservedSMEM_offset_0_alias
	.size		__nv_reservedSMEM_offset_0_alias, 0, 64
	.other		__nv_reservedSMEM_offset_0_alias,@"STO_CUDA_RESERVED_SHARED STV_DEFAULT"
__nv_reservedSMEM_offset_0_alias:
	.zero		0
	.zero		64


//--------------------- .nv.global                --------------------------
	.section	.nv.global,"aw",@nobits
	.align	8
.nv.global:
	.type		lights,@object
	.size		lights,(num_lights - lights)
lights:
	.zero		8
	.type		num_lights,@object
	.size		num_lights,(triangles - num_lights)
num_lights:
	.zero		8
	.type		triangles,@object
	.size		triangles,(num_triangles - triangles)
triangles:
	.zero		8
	.type		num_triangles,@object
	.size		num_triangles,(spheres - num_triangles)
num_triangles:
	.zero		8
	.type		spheres,@object
	.size		spheres,(num_spheres - spheres)
spheres:
	.zero		8
	.type		num_spheres,@object
	.size		num_spheres,(ambient_light - num_spheres)
num_spheres:
	.zero		8
	.type		ambient_light,@object
	.size		ambient_light,(.L_3 - ambient_light)
ambient_light:
	.zero		8
.L_3:


//--------------------- .nv.constant0._Z10draw_scenePd --------------------------
	.section	.nv.constant0._Z10draw_scenePd,"a",@progbits
	.sectionflags	@""
	.align	4
.nv.constant0._Z10draw_scenePd:
	.zero		904


//--------------------- SYMBOLS --------------------------

	.type		.nv.reservedSmem.offset0,@object
	.size		.nv.reservedSmem.offset0,0x4
	.type		malloc,@function
